//
// Generated by NVIDIA NVVM Compiler
//
// Compiler Build ID: CL-36424714
// Cuda compilation tools, release 13.0, V13.0.88
// Based on NVVM 20.0.0
//

.version 9.0
.target sm_100
.address_size 64

	// .globl	_Z9conv_rowsPfPKfS1_iii
// _ZZ9conv_rowsPfPKfS1_iiiE6l_Data has been demoted
// _ZZ9conv_colsPfPKfS1_iiiE6l_Data has been demoted

.visible .entry _Z9conv_rowsPfPKfS1_iii(
	.param .u64 .ptr .align 1 _Z9conv_rowsPfPKfS1_iii_param_0,
	.param .u64 .ptr .align 1 _Z9conv_rowsPfPKfS1_iii_param_1,
	.param .u64 .ptr .align 1 _Z9conv_rowsPfPKfS1_iii_param_2,
	.param .u32 _Z9conv_rowsPfPKfS1_iii_param_3,
	.param .u32 _Z9conv_rowsPfPKfS1_iii_param_4,
	.param .u32 _Z9conv_rowsPfPKfS1_iii_param_5
)
{
	.reg .pred 	%p<3>;
	.reg .b32 	%r<18>;
	.reg .b32 	%f<299>;
	.reg .b64 	%rd<11>;
	// demoted variable
	.shared .align 4 .b8 _ZZ9conv_rowsPfPKfS1_iiiE6l_Data[2560];
	ld.param.u64 	%rd2, [_Z9conv_rowsPfPKfS1_iii_param_0];
	ld.param.u64 	%rd4, [_Z9conv_rowsPfPKfS1_iii_param_1];
	ld.param.u64 	%rd3, [_Z9conv_rowsPfPKfS1_iii_param_2];
	ld.param.u32 	%r4, [_Z9conv_rowsPfPKfS1_iii_param_3];
	ld.param.u32 	%r5, [_Z9conv_rowsPfPKfS1_iii_param_5];
	cvta.to.global.u64 	%rd5, %rd4;
	mov.u32 	%r6, %ctaid.x;
	mov.u32 	%r7, %ctaid.y;
	mov.u32 	%r8, %tid.x;
	mov.u32 	%r9, %tid.y;
	shl.b32 	%r10, %r6, 7;
	add.s32 	%r11, %r8, %r10;
	add.s32 	%r1, %r11, -16;
	shl.b32 	%r12, %r7, 2;
	add.s32 	%r13, %r12, %r9;
	mad.lo.s32 	%r2, %r5, %r13, %r1;
	mul.wide.s32 	%rd6, %r2, 4;
	add.s64 	%rd1, %rd5, %rd6;
	mov.u32 	%r14, _ZZ9conv_rowsPfPKfS1_iiiE6l_Data;
	mad.lo.s32 	%r15, %r9, 640, %r14;
	ld.global.nc.f32 	%f6, [%rd1+64];
	shl.b32 	%r16, %r8, 2;
	add.s32 	%r3, %r15, %r16;
	st.shared.f32 	[%r3+64], %f6;
	ld.global.nc.f32 	%f7, [%rd1+128];
	st.shared.f32 	[%r3+128], %f7;
	ld.global.nc.f32 	%f8, [%rd1+192];
	st.shared.f32 	[%r3+192], %f8;
	ld.global.nc.f32 	%f9, [%rd1+256];
	st.shared.f32 	[%r3+256], %f9;
	ld.global.nc.f32 	%f10, [%rd1+320];
	st.shared.f32 	[%r3+320], %f10;
	ld.global.nc.f32 	%f11, [%rd1+384];
	st.shared.f32 	[%r3+384], %f11;
	ld.global.nc.f32 	%f12, [%rd1+448];
	st.shared.f32 	[%r3+448], %f12;
	ld.global.nc.f32 	%f13, [%rd1+512];
	st.shared.f32 	[%r3+512], %f13;
	setp.lt.s32 	%p1, %r1, 0;
	mov.f32 	%f297, 0f00000000;
	@%p1 bra 	$L__BB0_2;
	ld.global.nc.f32 	%f297, [%rd1];
$L__BB0_2:
	st.shared.f32 	[%r3], %f297;
	add.s32 	%r17, %r1, 144;
	setp.ge.s32 	%p2, %r17, %r4;
	mov.f32 	%f298, 0f00000000;
	@%p2 bra 	$L__BB0_4;
	ld.global.nc.f32 	%f298, [%rd1+576];
$L__BB0_4:
	cvta.to.global.u64 	%rd7, %rd3;
	cvta.to.global.u64 	%rd8, %rd2;
	st.shared.f32 	[%r3+576], %f298;
	bar.sync 	0;
	ld.global.nc.f32 	%f15, [%rd7+64];
	ld.shared.f32 	%f16, [%r3+32];
	fma.rn.f32 	%f17, %f15, %f16, 0f00000000;
	ld.global.nc.f32 	%f18, [%rd7+60];
	ld.shared.f32 	%f19, [%r3+36];
	fma.rn.f32 	%f20, %f18, %f19, %f17;
	ld.global.nc.f32 	%f21, [%rd7+56];
	ld.shared.f32 	%f22, [%r3+40];
	fma.rn.f32 	%f23, %f21, %f22, %f20;
	ld.global.nc.f32 	%f24, [%rd7+52];
	ld.shared.f32 	%f25, [%r3+44];
	fma.rn.f32 	%f26, %f24, %f25, %f23;
	ld.global.nc.f32 	%f27, [%rd7+48];
	ld.shared.f32 	%f28, [%r3+48];
	fma.rn.f32 	%f29, %f27, %f28, %f26;
	ld.global.nc.f32 	%f30, [%rd7+44];
	ld.shared.f32 	%f31, [%r3+52];
	fma.rn.f32 	%f32, %f30, %f31, %f29;
	ld.global.nc.f32 	%f33, [%rd7+40];
	ld.shared.f32 	%f34, [%r3+56];
	fma.rn.f32 	%f35, %f33, %f34, %f32;
	ld.global.nc.f32 	%f36, [%rd7+36];
	ld.shared.f32 	%f37, [%r3+60];
	fma.rn.f32 	%f38, %f36, %f37, %f35;
	ld.global.nc.f32 	%f39, [%rd7+32];
	ld.shared.f32 	%f40, [%r3+64];
	fma.rn.f32 	%f41, %f39, %f40, %f38;
	ld.global.nc.f32 	%f42, [%rd7+28];
	ld.shared.f32 	%f43, [%r3+68];
	fma.rn.f32 	%f44, %f42, %f43, %f41;
	ld.global.nc.f32 	%f45, [%rd7+24];
	ld.shared.f32 	%f46, [%r3+72];
	fma.rn.f32 	%f47, %f45, %f46, %f44;
	ld.global.nc.f32 	%f48, [%rd7+20];
	ld.shared.f32 	%f49, [%r3+76];
	fma.rn.f32 	%f50, %f48, %f49, %f47;
	ld.global.nc.f32 	%f51, [%rd7+16];
	ld.shared.f32 	%f52, [%r3+80];
	fma.rn.f32 	%f53, %f51, %f52, %f50;
	ld.global.nc.f32 	%f54, [%rd7+12];
	ld.shared.f32 	%f55, [%r3+84];
	fma.rn.f32 	%f56, %f54, %f55, %f53;
	ld.global.nc.f32 	%f57, [%rd7+8];
	ld.shared.f32 	%f58, [%r3+88];
	fma.rn.f32 	%f59, %f57, %f58, %f56;
	ld.global.nc.f32 	%f60, [%rd7+4];
	ld.shared.f32 	%f61, [%r3+92];
	fma.rn.f32 	%f62, %f60, %f61, %f59;
	ld.global.nc.f32 	%f63, [%rd7];
	ld.shared.f32 	%f64, [%r3+96];
	fma.rn.f32 	%f65, %f63, %f64, %f62;
	add.s64 	%rd10, %rd8, %rd6;
	st.global.f32 	[%rd10+64], %f65;
	fma.rn.f32 	%f66, %f15, %f64, 0f00000000;
	ld.shared.f32 	%f67, [%r3+100];
	fma.rn.f32 	%f68, %f18, %f67, %f66;
	ld.shared.f32 	%f69, [%r3+104];
	fma.rn.f32 	%f70, %f21, %f69, %f68;
	ld.shared.f32 	%f71, [%r3+108];
	fma.rn.f32 	%f72, %f24, %f71, %f70;
	ld.shared.f32 	%f73, [%r3+112];
	fma.rn.f32 	%f74, %f27, %f73, %f72;
	ld.shared.f32 	%f75, [%r3+116];
	fma.rn.f32 	%f76, %f30, %f75, %f74;
	ld.shared.f32 	%f77, [%r3+120];
	fma.rn.f32 	%f78, %f33, %f77, %f76;
	ld.shared.f32 	%f79, [%r3+124];
	fma.rn.f32 	%f80, %f36, %f79, %f78;
	ld.shared.f32 	%f81, [%r3+128];
	fma.rn.f32 	%f82, %f39, %f81, %f80;
	ld.shared.f32 	%f83, [%r3+132];
	fma.rn.f32 	%f84, %f42, %f83, %f82;
	ld.shared.f32 	%f85, [%r3+136];
	fma.rn.f32 	%f86, %f45, %f85, %f84;
	ld.shared.f32 	%f87, [%r3+140];
	fma.rn.f32 	%f88, %f48, %f87, %f86;
	ld.shared.f32 	%f89, [%r3+144];
	fma.rn.f32 	%f90, %f51, %f89, %f88;
	ld.shared.f32 	%f91, [%r3+148];
	fma.rn.f32 	%f92, %f54, %f91, %f90;
	ld.shared.f32 	%f93, [%r3+152];
	fma.rn.f32 	%f94, %f57, %f93, %f92;
	ld.shared.f32 	%f95, [%r3+156];
	fma.rn.f32 	%f96, %f60, %f95, %f94;
	ld.shared.f32 	%f97, [%r3+160];
	fma.rn.f32 	%f98, %f63, %f97, %f96;
	st.global.f32 	[%rd10+128], %f98;
	fma.rn.f32 	%f99, %f15, %f97, 0f00000000;
	ld.shared.f32 	%f100, [%r3+164];
	fma.rn.f32 	%f101, %f18, %f100, %f99;
	ld.shared.f32 	%f102, [%r3+168];
	fma.rn.f32 	%f103, %f21, %f102, %f101;
	ld.shared.f32 	%f104, [%r3+172];
	fma.rn.f32 	%f105, %f24, %f104, %f103;
	ld.shared.f32 	%f106, [%r3+176];
	fma.rn.f32 	%f107, %f27, %f106, %f105;
	ld.shared.f32 	%f108, [%r3+180];
	fma.rn.f32 	%f109, %f30, %f108, %f107;
	ld.shared.f32 	%f110, [%r3+184];
	fma.rn.f32 	%f111, %f33, %f110, %f109;
	ld.shared.f32 	%f112, [%r3+188];
	fma.rn.f32 	%f113, %f36, %f112, %f111;
	ld.shared.f32 	%f114, [%r3+192];
	fma.rn.f32 	%f115, %f39, %f114, %f113;
	ld.shared.f32 	%f116, [%r3+196];
	fma.rn.f32 	%f117, %f42, %f116, %f115;
	ld.shared.f32 	%f118, [%r3+200];
	fma.rn.f32 	%f119, %f45, %f118, %f117;
	ld.shared.f32 	%f120, [%r3+204];
	fma.rn.f32 	%f121, %f48, %f120, %f119;
	ld.shared.f32 	%f122, [%r3+208];
	fma.rn.f32 	%f123, %f51, %f122, %f121;
	ld.shared.f32 	%f124, [%r3+212];
	fma.rn.f32 	%f125, %f54, %f124, %f123;
	ld.shared.f32 	%f126, [%r3+216];
	fma.rn.f32 	%f127, %f57, %f126, %f125;
	ld.shared.f32 	%f128, [%r3+220];
	fma.rn.f32 	%f129, %f60, %f128, %f127;
	ld.shared.f32 	%f130, [%r3+224];
	fma.rn.f32 	%f131, %f63, %f130, %f129;
	st.global.f32 	[%rd10+192], %f131;
	fma.rn.f32 	%f132, %f15, %f130, 0f00000000;
	ld.shared.f32 	%f133, [%r3+228];
	fma.rn.f32 	%f134, %f18, %f133, %f132;
	ld.shared.f32 	%f135, [%r3+232];
	fma.rn.f32 	%f136, %f21, %f135, %f134;
	ld.shared.f32 	%f137, [%r3+236];
	fma.rn.f32 	%f138, %f24, %f137, %f136;
	ld.shared.f32 	%f139, [%r3+240];
	fma.rn.f32 	%f140, %f27, %f139, %f138;
	ld.shared.f32 	%f141, [%r3+244];
	fma.rn.f32 	%f142, %f30, %f141, %f140;
	ld.shared.f32 	%f143, [%r3+248];
	fma.rn.f32 	%f144, %f33, %f143, %f142;
	ld.shared.f32 	%f145, [%r3+252];
	fma.rn.f32 	%f146, %f36, %f145, %f144;
	ld.shared.f32 	%f147, [%r3+256];
	fma.rn.f32 	%f148, %f39, %f147, %f146;
	ld.shared.f32 	%f149, [%r3+260];
	fma.rn.f32 	%f150, %f42, %f149, %f148;
	ld.shared.f32 	%f151, [%r3+264];
	fma.rn.f32 	%f152, %f45, %f151, %f150;
	ld.shared.f32 	%f153, [%r3+268];
	fma.rn.f32 	%f154, %f48, %f153, %f152;
	ld.shared.f32 	%f155, [%r3+272];
	fma.rn.f32 	%f156, %f51, %f155, %f154;
	ld.shared.f32 	%f157, [%r3+276];
	fma.rn.f32 	%f158, %f54, %f157, %f156;
	ld.shared.f32 	%f159, [%r3+280];
	fma.rn.f32 	%f160, %f57, %f159, %f158;
	ld.shared.f32 	%f161, [%r3+284];
	fma.rn.f32 	%f162, %f60, %f161, %f160;
	ld.shared.f32 	%f163, [%r3+288];
	fma.rn.f32 	%f164, %f63, %f163, %f162;
	st.global.f32 	[%rd10+256], %f164;
	fma.rn.f32 	%f165, %f15, %f163, 0f00000000;
	ld.shared.f32 	%f166, [%r3+292];
	fma.rn.f32 	%f167, %f18, %f166, %f165;
	ld.shared.f32 	%f168, [%r3+296];
	fma.rn.f32 	%f169, %f21, %f168, %f167;
	ld.shared.f32 	%f170, [%r3+300];
	fma.rn.f32 	%f171, %f24, %f170, %f169;
	ld.shared.f32 	%f172, [%r3+304];
	fma.rn.f32 	%f173, %f27, %f172, %f171;
	ld.shared.f32 	%f174, [%r3+308];
	fma.rn.f32 	%f175, %f30, %f174, %f173;
	ld.shared.f32 	%f176, [%r3+312];
	fma.rn.f32 	%f177, %f33, %f176, %f175;
	ld.shared.f32 	%f178, [%r3+316];
	fma.rn.f32 	%f179, %f36, %f178, %f177;
	ld.shared.f32 	%f180, [%r3+320];
	fma.rn.f32 	%f181, %f39, %f180, %f179;
	ld.shared.f32 	%f182, [%r3+324];
	fma.rn.f32 	%f183, %f42, %f182, %f181;
	ld.shared.f32 	%f184, [%r3+328];
	fma.rn.f32 	%f185, %f45, %f184, %f183;
	ld.shared.f32 	%f186, [%r3+332];
	fma.rn.f32 	%f187, %f48, %f186, %f185;
	ld.shared.f32 	%f188, [%r3+336];
	fma.rn.f32 	%f189, %f51, %f188, %f187;
	ld.shared.f32 	%f190, [%r3+340];
	fma.rn.f32 	%f191, %f54, %f190, %f189;
	ld.shared.f32 	%f192, [%r3+344];
	fma.rn.f32 	%f193, %f57, %f192, %f191;
	ld.shared.f32 	%f194, [%r3+348];
	fma.rn.f32 	%f195, %f60, %f194, %f193;
	ld.shared.f32 	%f196, [%r3+352];
	fma.rn.f32 	%f197, %f63, %f196, %f195;
	st.global.f32 	[%rd10+320], %f197;
	fma.rn.f32 	%f198, %f15, %f196, 0f00000000;
	ld.shared.f32 	%f199, [%r3+356];
	fma.rn.f32 	%f200, %f18, %f199, %f198;
	ld.shared.f32 	%f201, [%r3+360];
	fma.rn.f32 	%f202, %f21, %f201, %f200;
	ld.shared.f32 	%f203, [%r3+364];
	fma.rn.f32 	%f204, %f24, %f203, %f202;
	ld.shared.f32 	%f205, [%r3+368];
	fma.rn.f32 	%f206, %f27, %f205, %f204;
	ld.shared.f32 	%f207, [%r3+372];
	fma.rn.f32 	%f208, %f30, %f207, %f206;
	ld.shared.f32 	%f209, [%r3+376];
	fma.rn.f32 	%f210, %f33, %f209, %f208;
	ld.shared.f32 	%f211, [%r3+380];
	fma.rn.f32 	%f212, %f36, %f211, %f210;
	ld.shared.f32 	%f213, [%r3+384];
	fma.rn.f32 	%f214, %f39, %f213, %f212;
	ld.shared.f32 	%f215, [%r3+388];
	fma.rn.f32 	%f216, %f42, %f215, %f214;
	ld.shared.f32 	%f217, [%r3+392];
	fma.rn.f32 	%f218, %f45, %f217, %f216;
	ld.shared.f32 	%f219, [%r3+396];
	fma.rn.f32 	%f220, %f48, %f219, %f218;
	ld.shared.f32 	%f221, [%r3+400];
	fma.rn.f32 	%f222, %f51, %f221, %f220;
	ld.shared.f32 	%f223, [%r3+404];
	fma.rn.f32 	%f224, %f54, %f223, %f222;
	ld.shared.f32 	%f225, [%r3+408];
	fma.rn.f32 	%f226, %f57, %f225, %f224;
	ld.shared.f32 	%f227, [%r3+412];
	fma.rn.f32 	%f228, %f60, %f227, %f226;
	ld.shared.f32 	%f229, [%r3+416];
	fma.rn.f32 	%f230, %f63, %f229, %f228;
	st.global.f32 	[%rd10+384], %f230;
	fma.rn.f32 	%f231, %f15, %f229, 0f00000000;
	ld.shared.f32 	%f232, [%r3+420];
	fma.rn.f32 	%f233, %f18, %f232, %f231;
	ld.shared.f32 	%f234, [%r3+424];
	fma.rn.f32 	%f235, %f21, %f234, %f233;
	ld.shared.f32 	%f236, [%r3+428];
	fma.rn.f32 	%f237, %f24, %f236, %f235;
	ld.shared.f32 	%f238, [%r3+432];
	fma.rn.f32 	%f239, %f27, %f238, %f237;
	ld.shared.f32 	%f240, [%r3+436];
	fma.rn.f32 	%f241, %f30, %f240, %f239;
	ld.shared.f32 	%f242, [%r3+440];
	fma.rn.f32 	%f243, %f33, %f242, %f241;
	ld.shared.f32 	%f244, [%r3+444];
	fma.rn.f32 	%f245, %f36, %f244, %f243;
	ld.shared.f32 	%f246, [%r3+448];
	fma.rn.f32 	%f247, %f39, %f246, %f245;
	ld.shared.f32 	%f248, [%r3+452];
	fma.rn.f32 	%f249, %f42, %f248, %f247;
	ld.shared.f32 	%f250, [%r3+456];
	fma.rn.f32 	%f251, %f45, %f250, %f249;
	ld.shared.f32 	%f252, [%r3+460];
	fma.rn.f32 	%f253, %f48, %f252, %f251;
	ld.shared.f32 	%f254, [%r3+464];
	fma.rn.f32 	%f255, %f51, %f254, %f253;
	ld.shared.f32 	%f256, [%r3+468];
	fma.rn.f32 	%f257, %f54, %f256, %f255;
	ld.shared.f32 	%f258, [%r3+472];
	fma.rn.f32 	%f259, %f57, %f258, %f257;
	ld.shared.f32 	%f260, [%r3+476];
	fma.rn.f32 	%f261, %f60, %f260, %f259;
	ld.shared.f32 	%f262, [%r3+480];
	fma.rn.f32 	%f263, %f63, %f262, %f261;
	st.global.f32 	[%rd10+448], %f263;
	fma.rn.f32 	%f264, %f15, %f262, 0f00000000;
	ld.shared.f32 	%f265, [%r3+484];
	fma.rn.f32 	%f266, %f18, %f265, %f264;
	ld.shared.f32 	%f267, [%r3+488];
	fma.rn.f32 	%f268, %f21, %f267, %f266;
	ld.shared.f32 	%f269, [%r3+492];
	fma.rn.f32 	%f270, %f24, %f269, %f268;
	ld.shared.f32 	%f271, [%r3+496];
	fma.rn.f32 	%f272, %f27, %f271, %f270;
	ld.shared.f32 	%f273, [%r3+500];
	fma.rn.f32 	%f274, %f30, %f273, %f272;
	ld.shared.f32 	%f275, [%r3+504];
	fma.rn.f32 	%f276, %f33, %f275, %f274;
	ld.shared.f32 	%f277, [%r3+508];
	fma.rn.f32 	%f278, %f36, %f277, %f276;
	ld.shared.f32 	%f279, [%r3+512];
	fma.rn.f32 	%f280, %f39, %f279, %f278;
	ld.shared.f32 	%f281, [%r3+516];
	fma.rn.f32 	%f282, %f42, %f281, %f280;
	ld.shared.f32 	%f283, [%r3+520];
	fma.rn.f32 	%f284, %f45, %f283, %f282;
	ld.shared.f32 	%f285, [%r3+524];
	fma.rn.f32 	%f286, %f48, %f285, %f284;
	ld.shared.f32 	%f287, [%r3+528];
	fma.rn.f32 	%f288, %f51, %f287, %f286;
	ld.shared.f32 	%f289, [%r3+532];
	fma.rn.f32 	%f290, %f54, %f289, %f288;
	ld.shared.f32 	%f291, [%r3+536];
	fma.rn.f32 	%f292, %f57, %f291, %f290;
	ld.shared.f32 	%f293, [%r3+540];
	fma.rn.f32 	%f294, %f60, %f293, %f292;
	ld.shared.f32 	%f295, [%r3+544];
	fma.rn.f32 	%f296, %f63, %f295, %f294;
	st.global.f32 	[%rd10+512], %f296;
	ret;

}
	// .globl	_Z9conv_colsPfPKfS1_iii
.visible .entry _Z9conv_colsPfPKfS1_iii(
	.param .u64 .ptr .align 1 _Z9conv_colsPfPKfS1_iii_param_0,
	.param .u64 .ptr .align 1 _Z9conv_colsPfPKfS1_iii_param_1,
	.param .u64 .ptr .align 1 _Z9conv_colsPfPKfS1_iii_param_2,
	.param .u32 _Z9conv_colsPfPKfS1_iii_param_3,
	.param .u32 _Z9conv_colsPfPKfS1_iii_param_4,
	.param .u32 _Z9conv_colsPfPKfS1_iii_param_5
)
{
	.reg .pred 	%p<3>;
	.reg .b32 	%r<34>;
	.reg .b32 	%f<243>;
	.reg .b64 	%rd<54>;
	// demoted variable
	.shared .align 4 .b8 _ZZ9conv_colsPfPKfS1_iiiE6l_Data[5184];
	ld.param.u64 	%rd7, [_Z9conv_colsPfPKfS1_iii_param_1];
	ld.param.u32 	%r3, [_Z9conv_colsPfPKfS1_iii_param_4];
	ld.param.u32 	%r4, [_Z9conv_colsPfPKfS1_iii_param_5];
	cvta.to.global.u64 	%rd8, %rd7;
	mov.u32 	%r5, %ctaid.x;
	mov.u32 	%r6, %ctaid.y;
	mov.u32 	%r7, %tid.x;
	mov.u32 	%r8, %tid.y;
	shl.b32 	%r9, %r5, 4;
	add.s32 	%r10, %r9, %r7;
	shl.b32 	%r11, %r6, 6;
	add.s32 	%r12, %r8, %r11;
	add.s32 	%r1, %r12, -8;
	mad.lo.s32 	%r13, %r4, %r1, %r10;
	cvt.s64.s32 	%rd1, %r13;
	mul.wide.s32 	%rd9, %r13, 4;
	add.s64 	%rd2, %rd8, %rd9;
	mov.u32 	%r14, _ZZ9conv_colsPfPKfS1_iiiE6l_Data;
	mad.lo.s32 	%r15, %r7, 324, %r14;
	shl.b32 	%r16, %r4, 3;
	mul.wide.s32 	%rd3, %r16, 4;
	add.s64 	%rd10, %rd2, %rd3;
	ld.global.nc.f32 	%f6, [%rd10];
	shl.b32 	%r17, %r8, 2;
	add.s32 	%r2, %r15, %r17;
	st.shared.f32 	[%r2+32], %f6;
	add.s64 	%rd11, %rd10, %rd3;
	ld.global.nc.f32 	%f7, [%rd11];
	st.shared.f32 	[%r2+64], %f7;
	add.s64 	%rd12, %rd11, %rd3;
	ld.global.nc.f32 	%f8, [%rd12];
	st.shared.f32 	[%r2+96], %f8;
	add.s64 	%rd13, %rd12, %rd3;
	ld.global.nc.f32 	%f9, [%rd13];
	st.shared.f32 	[%r2+128], %f9;
	add.s64 	%rd14, %rd13, %rd3;
	ld.global.nc.f32 	%f10, [%rd14];
	st.shared.f32 	[%r2+160], %f10;
	add.s64 	%rd15, %rd14, %rd3;
	ld.global.nc.f32 	%f11, [%rd15];
	st.shared.f32 	[%r2+192], %f11;
	add.s64 	%rd16, %rd15, %rd3;
	ld.global.nc.f32 	%f12, [%rd16];
	st.shared.f32 	[%r2+224], %f12;
	add.s64 	%rd4, %rd16, %rd3;
	ld.global.nc.f32 	%f13, [%rd4];
	st.shared.f32 	[%r2+256], %f13;
	setp.lt.s32 	%p1, %r1, 0;
	mov.f32 	%f241, 0f00000000;
	@%p1 bra 	$L__BB1_2;
	ld.global.nc.f32 	%f241, [%rd2];
$L__BB1_2:
	st.shared.f32 	[%r2], %f241;
	add.s32 	%r18, %r1, 72;
	setp.ge.s32 	%p2, %r18, %r3;
	mov.f32 	%f242, 0f00000000;
	@%p2 bra 	$L__BB1_4;
	add.s64 	%rd17, %rd4, %rd3;
	ld.global.nc.f32 	%f242, [%rd17];
$L__BB1_4:
	ld.param.u32 	%r33, [_Z9conv_colsPfPKfS1_iii_param_5];
	ld.param.u64 	%rd53, [_Z9conv_colsPfPKfS1_iii_param_2];
	ld.param.u64 	%rd52, [_Z9conv_colsPfPKfS1_iii_param_0];
	shl.b32 	%r19, %r33, 6;
	cvt.s64.s32 	%rd18, %r19;
	mul.lo.s32 	%r20, %r33, 56;
	cvt.s64.s32 	%rd19, %r20;
	mul.lo.s32 	%r21, %r33, 48;
	cvt.s64.s32 	%rd20, %r21;
	mul.lo.s32 	%r22, %r33, 40;
	cvt.s64.s32 	%rd21, %r22;
	shl.b32 	%r23, %r33, 5;
	cvt.s64.s32 	%rd22, %r23;
	mul.lo.s32 	%r24, %r33, 24;
	cvt.s64.s32 	%rd23, %r24;
	shl.b32 	%r25, %r33, 4;
	cvt.s64.s32 	%rd24, %r25;
	cvta.to.global.u64 	%rd25, %rd53;
	cvta.to.global.u64 	%rd26, %rd52;
	mov.u32 	%r26, %tid.x;
	mov.u32 	%r27, _ZZ9conv_colsPfPKfS1_iiiE6l_Data;
	mad.lo.s32 	%r28, %r26, 324, %r27;
	mov.u32 	%r29, %tid.y;
	shl.b32 	%r30, %r29, 2;
	add.s32 	%r31, %r28, %r30;
	st.shared.f32 	[%r31+288], %f242;
	bar.sync 	0;
	ld.global.nc.f32 	%f15, [%rd25+64];
	ld.shared.f32 	%f16, [%r31];
	fma.rn.f32 	%f17, %f15, %f16, 0f00000000;
	ld.global.nc.f32 	%f18, [%rd25+60];
	ld.shared.f32 	%f19, [%r31+4];
	fma.rn.f32 	%f20, %f18, %f19, %f17;
	ld.global.nc.f32 	%f21, [%rd25+56];
	ld.shared.f32 	%f22, [%r31+8];
	fma.rn.f32 	%f23, %f21, %f22, %f20;
	ld.global.nc.f32 	%f24, [%rd25+52];
	ld.shared.f32 	%f25, [%r31+12];
	fma.rn.f32 	%f26, %f24, %f25, %f23;
	ld.global.nc.f32 	%f27, [%rd25+48];
	ld.shared.f32 	%f28, [%r31+16];
	fma.rn.f32 	%f29, %f27, %f28, %f26;
	ld.global.nc.f32 	%f30, [%rd25+44];
	ld.shared.f32 	%f31, [%r31+20];
	fma.rn.f32 	%f32, %f30, %f31, %f29;
	ld.global.nc.f32 	%f33, [%rd25+40];
	ld.shared.f32 	%f34, [%r31+24];
	fma.rn.f32 	%f35, %f33, %f34, %f32;
	ld.global.nc.f32 	%f36, [%rd25+36];
	ld.shared.f32 	%f37, [%r31+28];
	fma.rn.f32 	%f38, %f36, %f37, %f35;
	ld.global.nc.f32 	%f39, [%rd25+32];
	ld.shared.f32 	%f40, [%r31+32];
	fma.rn.f32 	%f41, %f39, %f40, %f38;
	ld.global.nc.f32 	%f42, [%rd25+28];
	ld.shared.f32 	%f43, [%r31+36];
	fma.rn.f32 	%f44, %f42, %f43, %f41;
	ld.global.nc.f32 	%f45, [%rd25+24];
	ld.shared.f32 	%f46, [%r31+40];
	fma.rn.f32 	%f47, %f45, %f46, %f44;
	ld.global.nc.f32 	%f48, [%rd25+20];
	ld.shared.f32 	%f49, [%r31+44];
	fma.rn.f32 	%f50, %f48, %f49, %f47;
	ld.global.nc.f32 	%f51, [%rd25+16];
	ld.shared.f32 	%f52, [%r31+48];
	fma.rn.f32 	%f53, %f51, %f52, %f50;
	ld.global.nc.f32 	%f54, [%rd25+12];
	ld.shared.f32 	%f55, [%r31+52];
	fma.rn.f32 	%f56, %f54, %f55, %f53;
	ld.global.nc.f32 	%f57, [%rd25+8];
	ld.shared.f32 	%f58, [%r31+56];
	fma.rn.f32 	%f59, %f57, %f58, %f56;
	ld.global.nc.f32 	%f60, [%rd25+4];
	ld.shared.f32 	%f61, [%r31+60];
	fma.rn.f32 	%f62, %f60, %f61, %f59;
	ld.global.nc.f32 	%f63, [%rd25];
	ld.shared.f32 	%f64, [%r31+64];
	fma.rn.f32 	%f65, %f63, %f64, %f62;
	shl.b32 	%r32, %r33, 3;
	cvt.s64.s32 	%rd27, %r32;
	add.s64 	%rd28, %rd27, %rd1;
	shl.b64 	%rd29, %rd28, 2;
	add.s64 	%rd30, %rd26, %rd29;
	st.global.f32 	[%rd30], %f65;
	fma.rn.f32 	%f66, %f15, %f40, 0f00000000;
	fma.rn.f32 	%f67, %f18, %f43, %f66;
	fma.rn.f32 	%f68, %f21, %f46, %f67;
	fma.rn.f32 	%f69, %f24, %f49, %f68;
	fma.rn.f32 	%f70, %f27, %f52, %f69;
	fma.rn.f32 	%f71, %f30, %f55, %f70;
	fma.rn.f32 	%f72, %f33, %f58, %f71;
	fma.rn.f32 	%f73, %f36, %f61, %f72;
	fma.rn.f32 	%f74, %f39, %f64, %f73;
	ld.shared.f32 	%f75, [%r31+68];
	fma.rn.f32 	%f76, %f42, %f75, %f74;
	ld.shared.f32 	%f77, [%r31+72];
	fma.rn.f32 	%f78, %f45, %f77, %f76;
	ld.shared.f32 	%f79, [%r31+76];
	fma.rn.f32 	%f80, %f48, %f79, %f78;
	ld.shared.f32 	%f81, [%r31+80];
	fma.rn.f32 	%f82, %f51, %f81, %f80;
	ld.shared.f32 	%f83, [%r31+84];
	fma.rn.f32 	%f84, %f54, %f83, %f82;
	ld.shared.f32 	%f85, [%r31+88];
	fma.rn.f32 	%f86, %f57, %f85, %f84;
	ld.shared.f32 	%f87, [%r31+92];
	fma.rn.f32 	%f88, %f60, %f87, %f86;
	ld.shared.f32 	%f89, [%r31+96];
	fma.rn.f32 	%f90, %f63, %f89, %f88;
	add.s64 	%rd31, %rd24, %rd1;
	shl.b64 	%rd32, %rd31, 2;
	add.s64 	%rd33, %rd26, %rd32;
	st.global.f32 	[%rd33], %f90;
	fma.rn.f32 	%f91, %f15, %f64, 0f00000000;
	fma.rn.f32 	%f92, %f18, %f75, %f91;
	fma.rn.f32 	%f93, %f21, %f77, %f92;
	fma.rn.f32 	%f94, %f24, %f79, %f93;
	fma.rn.f32 	%f95, %f27, %f81, %f94;
	fma.rn.f32 	%f96, %f30, %f83, %f95;
	fma.rn.f32 	%f97, %f33, %f85, %f96;
	fma.rn.f32 	%f98, %f36, %f87, %f97;
	fma.rn.f32 	%f99, %f39, %f89, %f98;
	ld.shared.f32 	%f100, [%r31+100];
	fma.rn.f32 	%f101, %f42, %f100, %f99;
	ld.shared.f32 	%f102, [%r31+104];
	fma.rn.f32 	%f103, %f45, %f102, %f101;
	ld.shared.f32 	%f104, [%r31+108];
	fma.rn.f32 	%f105, %f48, %f104, %f103;
	ld.shared.f32 	%f106, [%r31+112];
	fma.rn.f32 	%f107, %f51, %f106, %f105;
	ld.shared.f32 	%f108, [%r31+116];
	fma.rn.f32 	%f109, %f54, %f108, %f107;
	ld.shared.f32 	%f110, [%r31+120];
	fma.rn.f32 	%f111, %f57, %f110, %f109;
	ld.shared.f32 	%f112, [%r31+124];
	fma.rn.f32 	%f113, %f60, %f112, %f111;
	ld.shared.f32 	%f114, [%r31+128];
	fma.rn.f32 	%f115, %f63, %f114, %f113;
	add.s64 	%rd34, %rd23, %rd1;
	shl.b64 	%rd35, %rd34, 2;
	add.s64 	%rd36, %rd26, %rd35;
	st.global.f32 	[%rd36], %f115;
	fma.rn.f32 	%f116, %f15, %f89, 0f00000000;
	fma.rn.f32 	%f117, %f18, %f100, %f116;
	fma.rn.f32 	%f118, %f21, %f102, %f117;
	fma.rn.f32 	%f119, %f24, %f104, %f118;
	fma.rn.f32 	%f120, %f27, %f106, %f119;
	fma.rn.f32 	%f121, %f30, %f108, %f120;
	fma.rn.f32 	%f122, %f33, %f110, %f121;
	fma.rn.f32 	%f123, %f36, %f112, %f122;
	fma.rn.f32 	%f124, %f39, %f114, %f123;
	ld.shared.f32 	%f125, [%r31+132];
	fma.rn.f32 	%f126, %f42, %f125, %f124;
	ld.shared.f32 	%f127, [%r31+136];
	fma.rn.f32 	%f128, %f45, %f127, %f126;
	ld.shared.f32 	%f129, [%r31+140];
	fma.rn.f32 	%f130, %f48, %f129, %f128;
	ld.shared.f32 	%f131, [%r31+144];
	fma.rn.f32 	%f132, %f51, %f131, %f130;
	ld.shared.f32 	%f133, [%r31+148];
	fma.rn.f32 	%f134, %f54, %f133, %f132;
	ld.shared.f32 	%f135, [%r31+152];
	fma.rn.f32 	%f136, %f57, %f135, %f134;
	ld.shared.f32 	%f137, [%r31+156];
	fma.rn.f32 	%f138, %f60, %f137, %f136;
	ld.shared.f32 	%f139, [%r31+160];
	fma.rn.f32 	%f140, %f63, %f139, %f138;
	add.s64 	%rd37, %rd22, %rd1;
	shl.b64 	%rd38, %rd37, 2;
	add.s64 	%rd39, %rd26, %rd38;
	st.global.f32 	[%rd39], %f140;
	fma.rn.f32 	%f141, %f15, %f114, 0f00000000;
	fma.rn.f32 	%f142, %f18, %f125, %f141;
	fma.rn.f32 	%f143, %f21, %f127, %f142;
	fma.rn.f32 	%f144, %f24, %f129, %f143;
	fma.rn.f32 	%f145, %f27, %f131, %f144;
	fma.rn.f32 	%f146, %f30, %f133, %f145;
	fma.rn.f32 	%f147, %f33, %f135, %f146;
	fma.rn.f32 	%f148, %f36, %f137, %f147;
	fma.rn.f32 	%f149, %f39, %f139, %f148;
	ld.shared.f32 	%f150, [%r31+164];
	fma.rn.f32 	%f151, %f42, %f150, %f149;
	ld.shared.f32 	%f152, [%r31+168];
	fma.rn.f32 	%f153, %f45, %f152, %f151;
	ld.shared.f32 	%f154, [%r31+172];
	fma.rn.f32 	%f155, %f48, %f154, %f153;
	ld.shared.f32 	%f156, [%r31+176];
	fma.rn.f32 	%f157, %f51, %f156, %f155;
	ld.shared.f32 	%f158, [%r31+180];
	fma.rn.f32 	%f159, %f54, %f158, %f157;
	ld.shared.f32 	%f160, [%r31+184];
	fma.rn.f32 	%f161, %f57, %f160, %f159;
	ld.shared.f32 	%f162, [%r31+188];
	fma.rn.f32 	%f163, %f60, %f162, %f161;
	ld.shared.f32 	%f164, [%r31+192];
	fma.rn.f32 	%f165, %f63, %f164, %f163;
	add.s64 	%rd40, %rd21, %rd1;
	shl.b64 	%rd41, %rd40, 2;
	add.s64 	%rd42, %rd26, %rd41;
	st.global.f32 	[%rd42], %f165;
	fma.rn.f32 	%f166, %f15, %f139, 0f00000000;
	fma.rn.f32 	%f167, %f18, %f150, %f166;
	fma.rn.f32 	%f168, %f21, %f152, %f167;
	fma.rn.f32 	%f169, %f24, %f154, %f168;
	fma.rn.f32 	%f170, %f27, %f156, %f169;
	fma.rn.f32 	%f171, %f30, %f158, %f170;
	fma.rn.f32 	%f172, %f33, %f160, %f171;
	fma.rn.f32 	%f173, %f36, %f162, %f172;
	fma.rn.f32 	%f174, %f39, %f164, %f173;
	ld.shared.f32 	%f175, [%r31+196];
	fma.rn.f32 	%f176, %f42, %f175, %f174;
	ld.shared.f32 	%f177, [%r31+200];
	fma.rn.f32 	%f178, %f45, %f177, %f176;
	ld.shared.f32 	%f179, [%r31+204];
	fma.rn.f32 	%f180, %f48, %f179, %f178;
	ld.shared.f32 	%f181, [%r31+208];
	fma.rn.f32 	%f182, %f51, %f181, %f180;
	ld.shared.f32 	%f183, [%r31+212];
	fma.rn.f32 	%f184, %f54, %f183, %f182;
	ld.shared.f32 	%f185, [%r31+216];
	fma.rn.f32 	%f186, %f57, %f185, %f184;
	ld.shared.f32 	%f187, [%r31+220];
	fma.rn.f32 	%f188, %f60, %f187, %f186;
	ld.shared.f32 	%f189, [%r31+224];
	fma.rn.f32 	%f190, %f63, %f189, %f188;
	add.s64 	%rd43, %rd20, %rd1;
	shl.b64 	%rd44, %rd43, 2;
	add.s64 	%rd45, %rd26, %rd44;
	st.global.f32 	[%rd45], %f190;
	fma.rn.f32 	%f191, %f15, %f164, 0f00000000;
	fma.rn.f32 	%f192, %f18, %f175, %f191;
	fma.rn.f32 	%f193, %f21, %f177, %f192;
	fma.rn.f32 	%f194, %f24, %f179, %f193;
	fma.rn.f32 	%f195, %f27, %f181, %f194;
	fma.rn.f32 	%f196, %f30, %f183, %f195;
	fma.rn.f32 	%f197, %f33, %f185, %f196;
	fma.rn.f32 	%f198, %f36, %f187, %f197;
	fma.rn.f32 	%f199, %f39, %f189, %f198;
	ld.shared.f32 	%f200, [%r31+228];
	fma.rn.f32 	%f201, %f42, %f200, %f199;
	ld.shared.f32 	%f202, [%r31+232];
	fma.rn.f32 	%f203, %f45, %f202, %f201;
	ld.shared.f32 	%f204, [%r31+236];
	fma.rn.f32 	%f205, %f48, %f204, %f203;
	ld.shared.f32 	%f206, [%r31+240];
	fma.rn.f32 	%f207, %f51, %f206, %f205;
	ld.shared.f32 	%f208, [%r31+244];
	fma.rn.f32 	%f209, %f54, %f208, %f207;
	ld.shared.f32 	%f210, [%r31+248];
	fma.rn.f32 	%f211, %f57, %f210, %f209;
	ld.shared.f32 	%f212, [%r31+252];
	fma.rn.f32 	%f213, %f60, %f212, %f211;
	ld.shared.f32 	%f214, [%r31+256];
	fma.rn.f32 	%f215, %f63, %f214, %f213;
	add.s64 	%rd46, %rd19, %rd1;
	shl.b64 	%rd47, %rd46, 2;
	add.s64 	%rd48, %rd26, %rd47;
	st.global.f32 	[%rd48], %f215;
	fma.rn.f32 	%f216, %f15, %f189, 0f00000000;
	fma.rn.f32 	%f217, %f18, %f200, %f216;
	fma.rn.f32 	%f218, %f21, %f202, %f217;
	fma.rn.f32 	%f219, %f24, %f204, %f218;
	fma.rn.f32 	%f220, %f27, %f206, %f219;
	fma.rn.f32 	%f221, %f30, %f208, %f220;
	fma.rn.f32 	%f222, %f33, %f210, %f221;
	fma.rn.f32 	%f223, %f36, %f212, %f222;
	fma.rn.f32 	%f224, %f39, %f214, %f223;
	ld.shared.f32 	%f225, [%r31+260];
	fma.rn.f32 	%f226, %f42, %f225, %f224;
	ld.shared.f32 	%f227, [%r31+264];
	fma.rn.f32 	%f228, %f45, %f227, %f226;
	ld.shared.f32 	%f229, [%r31+268];
	fma.rn.f32 	%f230, %f48, %f229, %f228;
	ld.shared.f32 	%f231, [%r31+272];
	fma.rn.f32 	%f232, %f51, %f231, %f230;
	ld.shared.f32 	%f233, [%r31+276];
	fma.rn.f32 	%f234, %f54, %f233, %f232;
	ld.shared.f32 	%f235, [%r31+280];
	fma.rn.f32 	%f236, %f57, %f235, %f234;
	ld.shared.f32 	%f237, [%r31+284];
	fma.rn.f32 	%f238, %f60, %f237, %f236;
	ld.shared.f32 	%f239, [%r31+288];
	fma.rn.f32 	%f240, %f63, %f239, %f238;
	add.s64 	%rd49, %rd18, %rd1;
	shl.b64 	%rd50, %rd49, 2;
	add.s64 	%rd51, %rd26, %rd50;
	st.global.f32 	[%rd51], %f240;
	ret;

}


// ===== COMPILED SASS (sm_100) =====

	.target	sm_100

	.elftype	@"ET_EXEC"


//--------------------- .note.nv.tkinfo           --------------------------
	.section	.note.nv.tkinfo,"",@"SHT_NOTE"
	.sectionflags	@"SHF_NOTE_NV_TKINFO"
	.tkinfo
        /*0018*/ 	.word	0x00000002
        /*0030*/ 	.string	""
        /*0030*/ 	.string	"ptxas"
        /*0030*/ 	.string	"Cuda compilation tools, release 13.0, V13.0.88"
        /*0030*/ 	.string	"Build cuda_13.0.r13.0/compiler.36424714_0"
        /*0030*/ 	.string	"-arch sm_100 -m 64 "



//--------------------- .note.nv.cuinfo           --------------------------
	.section	.note.nv.cuinfo,"",@"SHT_NOTE"
	.sectionflags	@"SHF_NOTE_NV_CUINFO"
        /*0018*/ 	.short	0x0002
        /*001a*/ 	.short	0x0064
        /*001c*/ 	.short	0x0082
	.zero		2


//--------------------- .nv.info                  --------------------------
	.section	.nv.info,"",@"SHT_CUDA_INFO"
	.align	4


	//----- nvinfo : EIATTR_REGCOUNT
	.align		4
        /*0000*/ 	.byte	0x04, 0x2f
        /*0002*/ 	.short	(.L_1 - .L_0)
	.align		4
.L_0:
        /*0004*/ 	.word	index@(_Z9conv_rowsPfPKfS1_iii)
        /*0008*/ 	.word	0x00000020


	//----- nvinfo : EIATTR_FRAME_SIZE
	.align		4
.L_1:
        /*000c*/ 	.byte	0x04, 0x11
        /*000e*/ 	.short	(.L_3 - .L_2)
	.align		4
.L_2:
        /*0010*/ 	.word	index@(_Z9conv_rowsPfPKfS1_iii)
        /*0014*/ 	.word	0x00000000


	//----- nvinfo : EIATTR_REGCOUNT
	.align		4
.L_3:
        /*0018*/ 	.byte	0x04, 0x2f
        /*001a*/ 	.short	(.L_5 - .L_4)
	.align		4
.L_4:
        /*001c*/ 	.word	index@(_Z9conv_colsPfPKfS1_iii)
        /*0020*/ 	.word	0x00000020


	//----- nvinfo : EIATTR_FRAME_SIZE
	.align		4
.L_5:
        /*0024*/ 	.byte	0x04, 0x11
        /*0026*/ 	.short	(.L_7 - .L_6)
	.align		4
.L_6:
        /*0028*/ 	.word	index@(_Z9conv_colsPfPKfS1_iii)
        /*002c*/ 	.word	0x00000000


	//----- nvinfo : EIATTR_MIN_STACK_SIZE
	.align		4
.L_7:
        /*0030*/ 	.byte	0x04, 0x12
        /*0032*/ 	.short	(.L_9 - .L_8)
	.align		4
.L_8:
        /*0034*/ 	.word	index@(_Z9conv_colsPfPKfS1_iii)
        /*0038*/ 	.word	0x00000000


	//----- nvinfo : EIATTR_MIN_STACK_SIZE
	.align		4
.L_9:
        /*003c*/ 	.byte	0x04, 0x12
        /*003e*/ 	.short	(.L_11 - .L_10)
	.align		4
.L_10:
        /*0040*/ 	.word	index@(_Z9conv_rowsPfPKfS1_iii)
        /*0044*/ 	.word	0x00000000
.L_11:


//--------------------- .nv.compat                --------------------------
	.section	.nv.compat,"",@"SHT_CUDA_COMPAT_INFO"
	.align	4
        /*0000*/ 	.byte	0x02, 0x09, 0x00, 0x00, 0x02, 0x02, 0x01, 0x00, 0x02, 0x05, 0x05, 0x00, 0x03, 0x07, 0x01, 0x01
        /*0010*/ 	.byte	0x02, 0x03, 0x00, 0x00, 0x02, 0x06, 0x01, 0x00, 0x04, 0x0b, 0x08, 0x00, 0x09, 0x00, 0x00, 0x00
        /*0020*/ 	.byte	0x00, 0x00, 0x00, 0x00


//--------------------- .nv.info._Z9conv_colsPfPKfS1_iii --------------------------
	.section	.nv.info._Z9conv_colsPfPKfS1_iii,"",@"SHT_CUDA_INFO"
	.sectionflags	@""
	.align	4


	//----- nvinfo : EIATTR_CUDA_API_VERSION
	.align		4
        /*0000*/ 	.byte	0x04, 0x37
        /*0002*/ 	.short	(.L_13 - .L_12)
.L_12:
        /*0004*/ 	.word	0x00000082


	//----- nvinfo : EIATTR_KPARAM_INFO
	.align		4
.L_13:
        /*0008*/ 	.byte	0x04, 0x17
        /*000a*/ 	.short	(.L_15 - .L_14)
.L_14:
        /*000c*/ 	.word	0x00000000
        /*0010*/ 	.short	0x0005
        /*0012*/ 	.short	0x0020
        /*0014*/ 	.byte	0x00, 0xf0, 0x11, 0x00


	//----- nvinfo : EIATTR_KPARAM_INFO
	.align		4
.L_15:
        /*0018*/ 	.byte	0x04, 0x17
        /*001a*/ 	.short	(.L_17 - .L_16)
.L_16:
        /*001c*/ 	.word	0x00000000
        /*0020*/ 	.short	0x0004
        /*0022*/ 	.short	0x001c
        /*0024*/ 	.byte	0x00, 0xf0, 0x11, 0x00


	//----- nvinfo : EIATTR_KPARAM_INFO
	.align		4
.L_17:
        /*0028*/ 	.byte	0x04, 0x17
        /*002a*/ 	.short	(.L_19 - .L_18)
.L_18:
        /*002c*/ 	.word	0x00000000
        /*0030*/ 	.short	0x0003
        /*0032*/ 	.short	0x0018
        /*0034*/ 	.byte	0x00, 0xf0, 0x11, 0x00


	//----- nvinfo : EIATTR_KPARAM_INFO
	.align		4
.L_19:
        /*0038*/ 	.byte	0x04, 0x17
        /*003a*/ 	.short	(.L_21 - .L_20)
.L_20:
        /*003c*/ 	.word	0x00000000
        /*0040*/ 	.short	0x0002
        /*0042*/ 	.short	0x0010
        /*0044*/ 	.byte	0x00, 0xf5, 0x21, 0x00


	//----- nvinfo : EIATTR_KPARAM_INFO
	.align		4
.L_21:
        /*0048*/ 	.byte	0x04, 0x17
        /*004a*/ 	.short	(.L_23 - .L_22)
.L_22:
        /*004c*/ 	.word	0x00000000
        /*0050*/ 	.short	0x0001
        /*0052*/ 	.short	0x0008
        /*0054*/ 	.byte	0x00, 0xf5, 0x21, 0x00


	//----- nvinfo : EIATTR_KPARAM_INFO
	.align		4
.L_23:
        /*0058*/ 	.byte	0x04, 0x17
        /*005a*/ 	.short	(.L_25 - .L_24)
.L_24:
        /*005c*/ 	.word	0x00000000
        /*0060*/ 	.short	0x0000
        /*0062*/ 	.short	0x0000
        /*0064*/ 	.byte	0x00, 0xf5, 0x21, 0x00


	//----- nvinfo : EIATTR_SPARSE_MMA_MASK
	.align		4
.L_25:
        /*0068*/ 	.byte	0x03, 0x50
        /*006a*/ 	.short	0x0000


	//----- nvinfo : EIATTR_MAXREG_COUNT
	.align		4
        /*006c*/ 	.byte	0x03, 0x1b
        /*006e*/ 	.short	0x00ff


	//----- nvinfo : EIATTR_NUM_BARRIERS
	.align		4
        /*0070*/ 	.byte	0x02, 0x4c
        /*0072*/ 	.byte	0x01
	.zero		1


	//----- nvinfo : EIATTR_MERCURY_ISA_VERSION
	.align		4
        /*0074*/ 	.byte	0x03, 0x5f
        /*0076*/ 	.short	0x0101


	//----- nvinfo : EIATTR_VRC_CTA_INIT_COUNT
	.align		4
        /*0078*/ 	.byte	0x02, 0x4a
	.zero		1
	.zero		1


	//----- nvinfo : EIATTR_EXIT_INSTR_OFFSETS
	.align		4
        /*007c*/ 	.byte	0x04, 0x1c
        /*007e*/ 	.short	(.L_27 - .L_26)


	//   ....[0]....
.L_26:
        /*0080*/ 	.word	0x00001630


	//----- nvinfo : EIATTR_CBANK_PARAM_SIZE
	.align		4
.L_27:
        /*0084*/ 	.byte	0x03, 0x19
        /*0086*/ 	.short	0x0024


	//----- nvinfo : EIATTR_PARAM_CBANK
	.align		4
        /*0088*/ 	.byte	0x04, 0x0a
        /*008a*/ 	.short	(.L_29 - .L_28)
	.align		4
.L_28:
        /*008c*/ 	.word	index@(.nv.constant0._Z9conv_colsPfPKfS1_iii)
        /*0090*/ 	.short	0x0380
        /*0092*/ 	.short	0x0024


	//----- nvinfo : EIATTR_SW_WAR
	.align		4
.L_29:
        /*0094*/ 	.byte	0x04, 0x36
        /*0096*/ 	.short	(.L_31 - .L_30)
.L_30:
        /*0098*/ 	.word	0x00000008
.L_31:


//--------------------- .nv.info._Z9conv_rowsPfPKfS1_iii --------------------------
	.section	.nv.info._Z9conv_rowsPfPKfS1_iii,"",@"SHT_CUDA_INFO"
	.sectionflags	@""
	.align	4


	//----- nvinfo : EIATTR_CUDA_API_VERSION
	.align		4
        /*0000*/ 	.byte	0x04, 0x37
        /*0002*/ 	.short	(.L_33 - .L_32)
.L_32:
        /*0004*/ 	.word	0x00000082


	//----- nvinfo : EIATTR_KPARAM_INFO
	.align		4
.L_33:
        /*0008*/ 	.byte	0x04, 0x17
        /*000a*/ 	.short	(.L_35 - .L_34)
.L_34:
        /*000c*/ 	.word	0x00000000
        /*0010*/ 	.short	0x0005
        /*0012*/ 	.short	0x0020
        /*0014*/ 	.byte	0x00, 0xf0, 0x11, 0x00


	//----- nvinfo : EIATTR_KPARAM_INFO
	.align		4
.L_35:
        /*0018*/ 	.byte	0x04, 0x17
        /*001a*/ 	.short	(.L_37 - .L_36)
.L_36:
        /*001c*/ 	.word	0x00000000
        /*0020*/ 	.short	0x0004
        /*0022*/ 	.short	0x001c
        /*0024*/ 	.byte	0x00, 0xf0, 0x11, 0x00


	//----- nvinfo : EIATTR_KPARAM_INFO
	.align		4
.L_37:
        /*0028*/ 	.byte	0x04, 0x17
        /*002a*/ 	.short	(.L_39 - .L_38)
.L_38:
        /*002c*/ 	.word	0x00000000
        /*0030*/ 	.short	0x0003
        /*0032*/ 	.short	0x0018
        /*0034*/ 	.byte	0x00, 0xf0, 0x11, 0x00


	//----- nvinfo : EIATTR_KPARAM_INFO
	.align		4
.L_39:
        /*0038*/ 	.byte	0x04, 0x17
        /*003a*/ 	.short	(.L_41 - .L_40)
.L_40:
        /*003c*/ 	.word	0x00000000
        /*0040*/ 	.short	0x0002
        /*0042*/ 	.short	0x0010
        /*0044*/ 	.byte	0x00, 0xf5, 0x21, 0x00


	//----- nvinfo : EIATTR_KPARAM_INFO
	.align		4
.L_41:
        /*0048*/ 	.byte	0x04, 0x17
        /*004a*/ 	.short	(.L_43 - .L_42)
.L_42:
        /*004c*/ 	.word	0x00000000
        /*0050*/ 	.short	0x0001
        /*0052*/ 	.short	0x0008
        /*0054*/ 	.byte	0x00, 0xf5, 0x21, 0x00


	//----- nvinfo : EIATTR_KPARAM_INFO
	.align		4
.L_43:
        /*0058*/ 	.byte	0x04, 0x17
        /*005a*/ 	.short	(.L_45 - .L_44)
.L_44:
        /*005c*/ 	.word	0x00000000
        /*0060*/ 	.short	0x0000
        /*0062*/ 	.short	0x0000
        /*0064*/ 	.byte	0x00, 0xf5, 0x21, 0x00


	//----- nvinfo : EIATTR_SPARSE_MMA_MASK
	.align		4
.L_45:
        /*0068*/ 	.byte	0x03, 0x50
        /*006a*/ 	.short	0x0000


	//----- nvinfo : EIATTR_MAXREG_COUNT
	.align		4
        /*006c*/ 	.byte	0x03, 0x1b
        /*006e*/ 	.short	0x00ff


	//----- nvinfo : EIATTR_NUM_BARRIERS
	.align		4
        /*0070*/ 	.byte	0x02, 0x4c
        /*0072*/ 	.byte	0x01
	.zero		1


	//----- nvinfo : EIATTR_MERCURY_ISA_VERSION
	.align		4
        /*0074*/ 	.byte	0x03, 0x5f
        /*0076*/ 	.short	0x0101


	//----- nvinfo : EIATTR_VRC_CTA_INIT_COUNT
	.align		4
        /*0078*/ 	.byte	0x02, 0x4a
	.zero		1
	.zero		1


	//----- nvinfo : EIATTR_EXIT_INSTR_OFFSETS
	.align		4
        /*007c*/ 	.byte	0x04, 0x1c
        /*007e*/ 	.short	(.L_47 - .L_46)


	//   ....[0]....
.L_46:
        /*0080*/ 	.word	0x00001520


	//----- nvinfo : EIATTR_CBANK_PARAM_SIZE
	.align		4
.L_47:
        /*0084*/ 	.byte	0x03, 0x19
        /*0086*/ 	.short	0x0024


	//----- nvinfo : EIATTR_PARAM_CBANK
	.align		4
        /*0088*/ 	.byte	0x04, 0x0a
        /*008a*/ 	.short	(.L_49 - .L_48)
	.align		4
.L_48:
        /*008c*/ 	.word	index@(.nv.constant0._Z9conv_rowsPfPKfS1_iii)
        /*0090*/ 	.short	0x0380
        /*0092*/ 	.short	0x0024


	//----- nvinfo : EIATTR_SW_WAR
	.align		4
.L_49:
        /*0094*/ 	.byte	0x04, 0x36
        /*0096*/ 	.short	(.L_51 - .L_50)
.L_50:
        /*0098*/ 	.word	0x00000008
.L_51:


//--------------------- .nv.callgraph             --------------------------
	.section	.nv.callgraph,"",@"SHT_CUDA_CALLGRAPH"
	.align	4
	.sectionentsize	8
	.align		4
        /*0000*/ 	.word	0x00000000
	.align		4
        /*0004*/ 	.word	0xffffffff
	.align		4
        /*0008*/ 	.word	0x00000000
	.align		4
        /*000c*/ 	.word	0xfffffffe
	.align		4
        /*0010*/ 	.word	0x00000000
	.align		4
        /*0014*/ 	.word	0xfffffffd
	.align		4
        /*0018*/ 	.word	0x00000000
	.align		4
        /*001c*/ 	.word	0xfffffffc


//--------------------- .text._Z9conv_colsPfPKfS1_iii --------------------------
	.section	.text._Z9conv_colsPfPKfS1_iii,"ax",@progbits
	.align	128
        .global         _Z9conv_colsPfPKfS1_iii
        .type           _Z9conv_colsPfPKfS1_iii,@function
        .size           _Z9conv_colsPfPKfS1_iii,(.L_x_2 - _Z9conv_colsPfPKfS1_iii)
        .other          _Z9conv_colsPfPKfS1_iii,@"STO_CUDA_ENTRY STV_DEFAULT"
_Z9conv_colsPfPKfS1_iii:
.text._Z9conv_colsPfPKfS1_iii:
[----:B------:R-:W-:Y:S01]  /*0000*/  LDC R1, c[0x0][0x37c] ;  /* 0x0000df00ff017b82 */ /* 0x000fe20000000800 */
[----:B------:R-:W0:Y:S07]  /*0010*/  S2R R0, SR_CTAID.Y ;  /* 0x0000000000007919 */ /* 0x000e2e0000002600 */
[----:B------:R-:W1:Y:S01]  /*0020*/  LDC.64 R6, c[0x0][0x388] ;  /* 0x0000e200ff067b82 */ /* 0x000e620000000a00 */
[----:B------:R-:W2:Y:S01]  /*0030*/  LDCU UR4, c[0x0][0x3a0] ;  /* 0x00007400ff0477ac */ /* 0x000ea20008000800 */
[----:B------:R-:W-:Y:S01]  /*0040*/  HFMA2 R10, -RZ, RZ, 0, 0 ;  /* 0x00000000ff0a7431 */ /* 0x000fe200000001ff */
[----:B------:R-:W0:Y:S01]  /*0050*/  S2R R5, SR_TID.Y ;  /* 0x0000000000057919 */ /* 0x000e220000002200 */
[----:B------:R-:W3:Y:S01]  /*0060*/  LDCU.64 UR14, c[0x0][0x358] ;  /* 0x00006b00ff0e77ac */ /* 0x000ee20008000a00 */
[----:B------:R-:W4:Y:S01]  /*0070*/  S2R R3, SR_CTAID.X ;  /* 0x0000000000037919 */ /* 0x000f220000002500 */
[----:B------:R-:W5:Y:S01]  /*0080*/  LDCU UR6, c[0x0][0x39c] ;  /* 0x00007380ff0677ac */ /* 0x000f620008000800 */
[----:B------:R-:W4:Y:S01]  /*0090*/  S2R R4, SR_TID.X ;  /* 0x0000000000047919 */ /* 0x000f220000002100 */
[----:B------:R-:W-:Y:S01]  /*00a0*/  MOV R26, RZ ;  /* 0x000000ff001a7202 */ /* 0x000fe20000000f00 */
[----:B------:R-:W5:Y:S01]  /*00b0*/  LDCU.64 UR16, c[0x0][0x380] ;  /* 0x00007000ff1077ac */ /* 0x000f620008000a00 */
[----:B--2---:R-:W-:-:S06]  /*00c0*/  USHF.L.U32 UR5, UR4, 0x3, URZ ;  /* 0x0000000304057899 */ /* 0x004fcc00080006ff */
[----:B------:R-:W-:Y:S02]  /*00d0*/  MOV R9, UR5 ;  /* 0x0000000500097c02 */ /* 0x000fe40008000f00 */
[----:B------:R-:W-:Y:S02]  /*00e0*/  MOV R13, UR5 ;  /* 0x00000005000d7c02 */ /* 0x000fe40008000f00 */
[----:B0-----:R-:W-:Y:S02]  /*00f0*/  LEA R0, R0, R5, 0x6 ;  /* 0x0000000500007211 */ /* 0x001fe400078e30ff */
[----:B----4-:R-:W-:Y:S02]  /*0100*/  LEA R2, R3, R4, 0x4 ;  /* 0x0000000403027211 */ /* 0x010fe400078e20ff */
[----:B------:R-:W-:-:S04]  /*0110*/  IADD3 R3, PT, PT, R0, -0x8, RZ ;  /* 0xfffffff800037810 */ /* 0x000fc80007ffe0ff */
[C---:B------:R-:W-:Y:S01]  /*0120*/  ISETP.GE.AND P0, PT, R3.reuse, RZ, PT ;  /* 0x000000ff0300720c */ /* 0x040fe20003f06270 */
[----:B------:R-:W-:-:S04]  /*0130*/  IMAD R2, R3, UR4, R2 ;  /* 0x0000000403027c24 */ /* 0x000fc8000f8e0202 */
[----:B-1----:R-:W-:-:S04]  /*0140*/  IMAD.WIDE R6, R2, 0x4, R6 ;  /* 0x0000000402067825 */ /* 0x002fc800078e0206 */
[----:B------:R-:W-:-:S04]  /*0150*/  IMAD.WIDE R8, R9, 0x4, R6 ;  /* 0x0000000409087825 */ /* 0x000fc800078e0206 */
[----:B---3--:R0:W2:Y:S01]  /*0160*/  @P0 LDG.E.CONSTANT R10, desc[UR14][R6.64] ;  /* 0x0000000e060a0981 */ /* 0x0080a2000c1e9900 */
[----:B------:R-:W-:-:S03]  /*0170*/  IMAD.WIDE R12, R13, 0x4, R8 ;  /* 0x000000040d0c7825 */ /* 0x000fc600078e0208 */
[----:B------:R-:W3:Y:S01]  /*0180*/  LDG.E.CONSTANT R8, desc[UR14][R8.64] ;  /* 0x0000000e08087981 */ /* 0x000ee2000c1e9900 */
[----:B------:R-:W-:Y:S02]  /*0190*/  MOV R15, UR5 ;  /* 0x00000005000f7c02 */ /* 0x000fe40008000f00 */
[----:B------:R-:W-:Y:S01]  /*01a0*/  MOV R23, UR5 ;  /* 0x0000000500177c02 */ /* 0x000fe20008000f00 */
[----:B------:R-:W4:Y:S02]  /*01b0*/  LDG.E.CONSTANT R29, desc[UR14][R12.64] ;  /* 0x0000000e0c1d7981 */ /* 0x000f24000c1e9900 */
[----:B------:R-:W-:Y:S01]  /*01c0*/  IMAD.WIDE R14, R15, 0x4, R12 ;  /* 0x000000040f0e7825 */ /* 0x000fe200078e020c */
[----:B------:R-:W-:Y:S02]  /*01d0*/  MOV R21, UR5 ;  /* 0x0000000500157c02 */ /* 0x000fe40008000f00 */
[----:B------:R-:W-:Y:S02]  /*01e0*/  MOV R17, UR5 ;  /* 0x0000000500117c02 */ /* 0x000fe40008000f00 */
[----:B------:R-:W-:Y:S01]  /*01f0*/  IADD3 R0, PT, PT, R0, 0x40, RZ ;  /* 0x0000004000007810 */ /* 0x000fe20007ffe0ff */
[----:B------:R-:W-:Y:S01]  /*0200*/  IMAD.WIDE R22, R23, 0x4, R14 ;  /* 0x0000000417167825 */ /* 0x000fe200078e020e */
[----:B------:R-:W-:Y:S01]  /*0210*/  MOV R3, UR5 ;  /* 0x0000000500037c02 */ /* 0x000fe20008000f00 */
[----:B------:R1:W4:Y:S01]  /*0220*/  LDG.E.CONSTANT R27, desc[UR14][R14.64] ;  /* 0x0000000e0e1b7981 */ /* 0x000322000c1e9900 */
[----:B-----5:R-:W-:-:S02]  /*0230*/  ISETP.GE.AND P0, PT, R0, UR6, PT ;  /* 0x0000000600007c0c */ /* 0x020fc4000bf06270 */
[----:B------:R-:W-:Y:S01]  /*0240*/  MOV R19, UR5 ;  /* 0x0000000500137c02 */ /* 0x000fe20008000f00 */
[----:B------:R-:W-:Y:S01]  /*0250*/  IMAD.WIDE R20, R21, 0x4, R22 ;  /* 0x0000000415147825 */ /* 0x000fe200078e0216 */
[----:B0-----:R-:W-:Y:S01]  /*0260*/  MOV R7, UR5 ;  /* 0x0000000500077c02 */ /* 0x001fe20008000f00 */
[----:B------:R-:W5:Y:S02]  /*0270*/  LDG.E.CONSTANT R22, desc[UR14][R22.64] ;  /* 0x0000000e16167981 */ /* 0x000f64000c1e9900 */
[----:B------:R-:W-:Y:S02]  /*0280*/  IMAD.WIDE R16, R17, 0x4, R20 ;  /* 0x0000000411107825 */ /* 0x000fe400078e0214 */
[----:B------:R-:W5:Y:S04]  /*0290*/  LDG.E.CONSTANT R24, desc[UR14][R20.64] ;  /* 0x0000000e14187981 */ /* 0x000f68000c1e9900 */
[----:B------:R-:W5:Y:S01]  /*02a0*/  LDG.E.CONSTANT R28, desc[UR14][R16.64] ;  /* 0x0000000e101c7981 */ /* 0x000f62000c1e9900 */
[----:B-1----:R-:W-:-:S05]  /*02b0*/  IMAD.WIDE R14, R3, 0x4, R16 ;  /* 0x00000004030e7825 */ /* 0x002fca00078e0210 */
[----:B------:R-:W5:Y:S01]  /*02c0*/  LDG.E.CONSTANT R23, desc[UR14][R14.64] ;  /* 0x0000000e0e177981 */ /* 0x000f62000c1e9900 */
[----:B------:R-:W-:-:S05]  /*02d0*/  IMAD.WIDE R18, R19, 0x4, R14 ;  /* 0x0000000413127825 */ /* 0x000fca00078e020e */
[----:B------:R-:W5:Y:S01]  /*02e0*/  LDG.E.CONSTANT R25, desc[UR14][R18.64] ;  /* 0x0000000e12197981 */ /* 0x000f62000c1e9900 */
[----:B------:R-:W-:-:S05]  /*02f0*/  @!P0 IMAD.WIDE R6, R7, 0x4, R18 ;  /* 0x0000000407068825 */ /* 0x000fca00078e0212 */
[----:B------:R0:W5:Y:S01]  /*0300*/  @!P0 LDG.E.CONSTANT R26, desc[UR14][R6.64] ;  /* 0x0000000e061a8981 */ /* 0x000162000c1e9900 */
[----:B------:R-:W1:Y:S01]  /*0310*/  LDC.64 R12, c[0x0][0x390] ;  /* 0x0000e400ff0c7b82 */ /* 0x000e620000000a00 */
[----:B------:R-:W0:Y:S02]  /*0320*/  S2R R9, SR_CgaCtaId ;  /* 0x0000000000097919 */ /* 0x000e240000008800 */
[----:B-1----:R-:W5:Y:S04]  /*0330*/  LDG.E.CONSTANT R15, desc[UR14][R12.64+0x14] ;  /* 0x0000140e0c0f7981 */ /* 0x002f68000c1e9900 */
[----:B------:R-:W5:Y:S04]  /*0340*/  LDG.E.CONSTANT R19, desc[UR14][R12.64+0x8] ;  /* 0x0000080e0c137981 */ /* 0x000f68000c1e9900 */
[----:B------:R-:W5:Y:S04]  /*0350*/  LDG.E.CONSTANT R17, desc[UR14][R12.64+0xc] ;  /* 0x00000c0e0c117981 */ /* 0x000f68000c1e9900 */
[----:B------:R-:W5:Y:S04]  /*0360*/  LDG.E.CONSTANT R20, desc[UR14][R12.64+0x4] ;  /* 0x0000040e0c147981 */ /* 0x000f68000c1e9900 */
[----:B------:R-:W5:Y:S04]  /*0370*/  LDG.E.CONSTANT R14, desc[UR14][R12.64+0x18] ;  /* 0x0000180e0c0e7981 */ /* 0x000f68000c1e9900 */
[----:B------:R-:W5:Y:S04]  /*0380*/  LDG.E.CONSTANT R21, desc[UR14][R12.64] ;  /* 0x0000000e0c157981 */ /* 0x000f68000c1e9900 */
[----:B------:R-:W5:Y:S04]  /*0390*/  LDG.E.CONSTANT R16, desc[UR14][R12.64+0x10] ;  /* 0x0000100e0c107981 */ /* 0x000f68000c1e9900 */
[----:B------:R-:W5:Y:S04]  /*03a0*/  LDG.E.CONSTANT R0, desc[UR14][R12.64+0x40] ;  /* 0x0000400e0c007981 */ /* 0x000f68000c1e9900 */
[----:B------:R-:W5:Y:S01]  /*03b0*/  LDG.E.CONSTANT R3, desc[UR14][R12.64+0x3c] ;  /* 0x00003c0e0c037981 */ /* 0x000f62000c1e9900 */
[----:B0-----:R-:W-:-:S03]  /*03c0*/  MOV R6, 0x400 ;  /* 0x0000040000067802 */ /* 0x001fc60000000f00 */
[----:B------:R-:W5:Y:S01]  /*03d0*/  LDG.E.CONSTANT R11, desc[UR14][R12.64+0x20] ;  /* 0x0000200e0c0b7981 */ /* 0x000f62000c1e9900 */
[----:B------:R-:W-:-:S03]  /*03e0*/  LEA R7, R9, R6, 0x18 ;  /* 0x0000000609077211 */ /* 0x000fc600078ec0ff */
[----:B------:R-:W5:Y:S02]  /*03f0*/  LDG.E.CONSTANT R9, desc[UR14][R12.64+0x28] ;  /* 0x0000280e0c097981 */ /* 0x000f64000c1e9900 */
[----:B------:R-:W-:Y:S02]  /*0400*/  IMAD R6, R4, 0x144, R7 ;  /* 0x0000014404067824 */ /* 0x000fe400078e0207 */
[----:B------:R-:W5:Y:S03]  /*0410*/  LDG.E.CONSTANT R4, desc[UR14][R12.64+0x38] ;  /* 0x0000380e0c047981 */ /* 0x000f66000c1e9900 */
[----:B------:R-:W-:Y:S01]  /*0420*/  LEA R5, R5, R6, 0x2 ;  /* 0x0000000605057211 */ /* 0x000fe200078e10ff */
[----:B------:R-:W5:Y:S04]  /*0430*/  LDG.E.CONSTANT R7, desc[UR14][R12.64+0x30] ;  /* 0x0000300e0c077981 */ /* 0x000f68000c1e9900 */
[----:B------:R-:W5:Y:S04]  /*0440*/  LDG.E.CONSTANT R6, desc[UR14][R12.64+0x34] ;  /* 0x0000340e0c067981 */ /* 0x000f68000c1e9900 */
[----:B------:R-:W5:Y:S04]  /*0450*/  LDG.E.CONSTANT R18, desc[UR14][R12.64+0x1c] ;  /* 0x00001c0e0c127981 */ /* 0x000f68000c1e9900 */
[----:B---3--:R0:W-:Y:S04]  /*0460*/  STS [R5+0x20], R8 ;  /* 0x0000200805007388 */ /* 0x0081e80000000800 */
[----:B0-----:R-:W3:Y:S04]  /*0470*/  LDG.E.CONSTANT R8, desc[UR14][R12.64+0x2c] ;  /* 0x00002c0e0c087981 */ /* 0x001ee8000c1e9900 */
[----:B--2---:R0:W-:Y:S04]  /*0480*/  STS [R5], R10 ;  /* 0x0000000a05007388 */ /* 0x0041e80000000800 */
[----:B0-----:R0:W2:Y:S04]  /*0490*/  LDG.E.CONSTANT R10, desc[UR14][R12.64+0x24] ;  /* 0x0000240e0c0a7981 */ /* 0x0010a8000c1e9900 */
[----:B----4-:R-:W-:Y:S04]  /*04a0*/  STS [R5+0x40], R29 ;  /* 0x0000401d05007388 */ /* 0x010fe80000000800 */
[----:B------:R-:W-:Y:S04]  /*04b0*/  STS [R5+0x60], R27 ;  /* 0x0000601b05007388 */ /* 0x000fe80000000800 */
[----:B-----5:R1:W-:Y:S04]  /*04c0*/  STS [R5+0x80], R22 ;  /* 0x0000801605007388 */ /* 0x0203e80000000800 */
[----:B------:R4:W-:Y:S04]  /*04d0*/  STS [R5+0xa0], R24 ;  /* 0x0000a01805007388 */ /* 0x0009e80000000800 */
[----:B------:R-:W-:Y:S04]  /*04e0*/  STS [R5+0xc0], R28 ;  /* 0x0000c01c05007388 */ /* 0x000fe80000000800 */
[----:B------:R5:W-:Y:S04]  /*04f0*/  STS [R5+0xe0], R23 ;  /* 0x0000e01705007388 */ /* 0x000be80000000800 */
[----:B------:R-:W-:Y:S04]  /*0500*/  STS [R5+0x100], R25 ;  /* 0x0001001905007388 */ /* 0x000fe80000000800 */
[----:B------:R-:W-:Y:S01]  /*0510*/  STS [R5+0x120], R26 ;  /* 0x0001201a05007388 */ /* 0x000fe20000000800 */
[----:B------:R-:W-:Y:S01]  /*0520*/  BAR.SYNC.DEFER_BLOCKING 0x0 ;  /* 0x0000000000007b1d */ /* 0x000fe20000010000 */
[----:B0-----:R-:W-:Y:S01]  /*0530*/  MOV R12, UR5 ;  /* 0x00000005000c7c02 */ /* 0x001fe20008000f00 */
[----:B------:R-:W-:Y:S01]  /*0540*/  USHF.L.U32 UR6, UR4, 0x4, URZ ;  /* 0x0000000404067899 */ /* 0x000fe200080006ff */
[----:B-1----:R-:W-:-:S03]  /*0550*/  SHF.R.S32.HI R22, RZ, 0x1f, R2 ;  /* 0x0000001fff167819 */ /* 0x002fc60000011402 */
[----:B------:R-:W0:Y:S04]  /*0560*/  LDS R29, [R5] ;  /* 0x00000000051d7984 */ /* 0x000e280000000800 */
[----:B------:R-:W1:Y:S01]  /*0570*/  LDS R27, [R5+0x4] ;  /* 0x00000400051b7984 */ /* 0x000e620000000800 */
[----:B------:R-:W-:Y:S01]  /*0580*/  IADD3 R13, P0, PT, R2, UR5, RZ ;  /* 0x00000005020d7c10 */ /* 0x000fe2000ff1e0ff */
[----:B------:R-:W-:Y:S01]  /*0590*/  UIMAD UR5, UR4, 0x18, URZ ;  /* 0x00000018040578a4 */ /* 0x000fe2000f8e02ff */
[----:B------:R-:W-:Y:S01]  /*05a0*/  R2UR UR8, R15 ;  /* 0x000000000f0872ca */ /* 0x000fe200000e0000 */
[----:B------:R-:W1:Y:S01]  /*05b0*/  LDS R25, [R5+0x8] ;  /* 0x0000080005197984 */ /* 0x000e620000000800 */
[----:B----4-:R-:W-:Y:S02]  /*05c0*/  LEA.HI.X.SX32 R24, R12, R22, 0x1, P0 ;  /* 0x000000160c187211 */ /* 0x010fe400000f0eff */
[----:B------:R-:W-:Y:S01]  /*05d0*/  LEA R12, P0, R13, UR16, 0x2 ;  /* 0x000000100d0c7c11 */ /* 0x000fe2000f8010ff */
[----:B------:R-:W-:Y:S01]  /*05e0*/  LDS R26, [R5+0x24] ;  /* 0x00002400051a7984 */ /* 0x000fe20000000800 */
[----:B------:R-:W-:-:S02]  /*05f0*/  R2UR UR11, R19 ;  /* 0x00000000130b72ca */ /* 0x000fc400000e0000 */
[----:B------:R-:W-:Y:S02]  /*0600*/  MOV R19, UR6 ;  /* 0x0000000600137c02 */ /* 0x000fe40008000f00 */
[----:B------:R-:W-:Y:S02]  /*0610*/  IADD3 R15, P1, PT, R2, UR6, RZ ;  /* 0x00000006020f7c10 */ /* 0x000fe4000ff3e0ff */
[----:B------:R-:W-:Y:S02]  /*0620*/  LEA.HI.X R13, R13, UR17, R24, 0x2, P0 ;  /* 0x000000110d0d7c11 */ /* 0x000fe400080f1418 */
[----:B------:R-:W-:Y:S02]  /*0630*/  R2UR UR10, R17 ;  /* 0x00000000110a72ca */ /* 0x000fe400000e0000 */
[----:B------:R-:W-:Y:S02]  /*0640*/  R2UR UR12, R20 ;  /* 0x00000000140c72ca */ /* 0x000fe400000e0000 */
[----:B-----5:R-:W-:-:S02]  /*0650*/  MOV R23, UR5 ;  /* 0x0000000500177c02 */ /* 0x020fc40008000f00 */
[----:B------:R-:W-:Y:S02]  /*0660*/  IADD3 R17, P0, PT, R2, UR5, RZ ;  /* 0x0000000502117c10 */ /* 0x000fe4000ff1e0ff */
[----:B------:R-:W-:Y:S02]  /*0670*/  R2UR UR7, R14 ;  /* 0x000000000e0772ca */ /* 0x000fe400000e0000 */
[-C--:B------:R-:W-:Y:S02]  /*0680*/  LEA.HI.X.SX32 R20, R19, R22.reuse, 0x1, P1 ;  /* 0x0000001613147211 */ /* 0x080fe400008f0eff */
[----:B------:R-:W-:Y:S01]  /*0690*/  R2UR UR13, R21 ;  /* 0x00000000150d72ca */ /* 0x000fe200000e0000 */
[----:B------:R-:W-:Y:S01]  /*06a0*/  LDS R19, [R5+0x1c] ;  /* 0x00001c0005137984 */ /* 0x000fe20000000800 */
[----:B------:R-:W-:Y:S02]  /*06b0*/  LEA R14, P1, R15, UR16, 0x2 ;  /* 0x000000100f0e7c11 */ /* 0x000fe4000f8210ff */
[----:B------:R-:W-:Y:S01]  /*06c0*/  R2UR UR9, R16 ;  /* 0x00000000100972ca */ /* 0x000fe200000e0000 */
[----:B------:R-:W4:Y:S01]  /*06d0*/  LDS R21, [R5+0xc] ;  /* 0x00000c0005157984 */ /* 0x000f220000000800 */
[----:B------:R-:W-:-:S02]  /*06e0*/  LEA.HI.X.SX32 R24, R23, R22, 0x1, P0 ;  /* 0x0000001617187211 */ /* 0x000fc400000f0eff */
[----:B------:R-:W-:Y:S01]  /*06f0*/  LEA R16, P0, R17, UR16, 0x2 ;  /* 0x0000001011107c11 */ /* 0x000fe2000f8010ff */
[----:B------:R-:W-:Y:S01]  /*0700*/  LDS R23, [R5+0x14] ;  /* 0x0000140005177984 */ /* 0x000fe20000000800 */
[----:B------:R-:W-:-:S03]  /*0710*/  LEA.HI.X R15, R15, UR17, R20, 0x2, P1 ;  /* 0x000000110f0f7c11 */ /* 0x000fc600088f1414 */
[----:B------:R-:W5:Y:S01]  /*0720*/  LDS R20, [R5+0x10] ;  /* 0x0000100005147984 */ /* 0x000f620000000800 */
[----:B------:R-:W-:Y:S01]  /*0730*/  LEA.HI.X R17, R17, UR17, R24, 0x2, P0 ;  /* 0x0000001111117c11 */ /* 0x000fe200080f1418 */
[----:B0-----:R-:W-:Y:S02]  /*0740*/  FFMA R24, R0, R29, RZ ;  /* 0x0000001d00187223 */ /* 0x001fe400000000ff */
[----:B------:R-:W-:Y:S02]  /*0750*/  LDS R29, [R5+0x28] ;  /* 0x00002800051d7984 */ /* 0x000fe40000000800 */
[----:B-1----:R-:W-:Y:S02]  /*0760*/  FFMA R27, R3, R27, R24 ;  /* 0x0000001b031b7223 */ /* 0x002fe40000000018 */
[----:B------:R-:W0:Y:S02]  /*0770*/  LDS R24, [R5+0x18] ;  /* 0x0000180005187984 */ /* 0x000e240000000800 */
[----:B------:R-:W-:-:S02]  /*0780*/  FFMA R27, R4, R25, R27 ;  /* 0x00000019041b7223 */ /* 0x000fc4000000001b */
[----:B------:R-:W1:Y:S02]  /*0790*/  LDS R25, [R5+0x20] ;  /* 0x0000200005197984 */ /* 0x000e640000000800 */
[----:B----4-:R-:W-:Y:S02]  /*07a0*/  FFMA R28, R6, R21, R27 ;  /* 0x00000015061c7223 */ /* 0x010fe4000000001b */
[----:B------:R-:W-:Y:S02]  /*07b0*/  LDS R27, [R5+0x34] ;  /* 0x00003400051b7984 */ /* 0x000fe40000000800 */
[----:B-----5:R-:W-:-:S04]  /*07c0*/  FFMA R21, R7, R20, R28 ;  /* 0x0000001407157223 */ /* 0x020fc8000000001c */
[----:B---3--:R-:W-:Y:S02]  /*07d0*/  FFMA R20, R8, R23, R21 ;  /* 0x0000001708147223 */ /* 0x008fe40000000015 */
[----:B------:R-:W3:Y:S02]  /*07e0*/  LDS R21, [R5+0x2c] ;  /* 0x00002c0005157984 */ /* 0x000ee40000000800 */
[----:B0-----:R-:W-:Y:S02]  /*07f0*/  FFMA R23, R9, R24, R20 ;  /* 0x0000001809177223 */ /* 0x001fe40000000014 */
[----:B------:R-:W0:Y:S04]  /*0800*/  LDS R20, [R5+0x30] ;  /* 0x0000300005147984 */ /* 0x000e280000000800 */
[----:B------:R-:W4:Y:S01]  /*0810*/  LDS R24, [R5+0x38] ;  /* 0x0000380005187984 */ /* 0x000f220000000800 */
[----:B--2---:R-:W-:-:S03]  /*0820*/  FFMA R28, R10, R19, R23 ;  /* 0x000000130a1c7223 */ /* 0x004fc60000000017 */
[----:B------:R-:W2:Y:S04]  /*0830*/  LDS R23, [R5+0x3c] ;  /* 0x00003c0005177984 */ /* 0x000ea80000000800 */
[----:B------:R-:W5:Y:S01]  /*0840*/  LDS R19, [R5+0x40] ;  /* 0x0000400005137984 */ /* 0x000f620000000800 */
[----:B-1----:R-:W-:-:S04]  /*0850*/  FFMA R28, R11, R25, R28 ;  /* 0x000000190b1c7223 */ /* 0x002fc8000000001c */
[----:B------:R-:W-:-:S04]  /*0860*/  FFMA R28, R18, R26, R28 ;  /* 0x0000001a121c7223 */ /* 0x000fc8000000001c */
[----:B------:R-:W-:Y:S01]  /*0870*/  FFMA R28, R29, UR7, R28 ;  /* 0x000000071d1c7c23 */ /* 0x000fe2000800001c */
[----:B------:R-:W-:-:S04]  /*0880*/  FFMA R25, R0, R25, RZ ;  /* 0x0000001900197223 */ /* 0x000fc800000000ff */
[----:B------:R-:W-:Y:S02]  /*0890*/  FFMA R25, R3, R26, R25 ;  /* 0x0000001a03197223 */ /* 0x000fe40000000019 */
[----:B------:R-:W1:Y:S01]  /*08a0*/  LDS R26, [R5+0x44] ;  /* 0x00004400051a7984 */ /* 0x000e620000000800 */
[----:B---3--:R-:W-:-:S04]  /*08b0*/  FFMA R28, R21, UR8, R28 ;  /* 0x00000008151c7c23 */ /* 0x008fc8000800001c */
[----:B0-----:R-:W-:Y:S01]  /*08c0*/  FFMA R28, R20, UR9, R28 ;  /* 0x00000009141c7c23 */ /* 0x001fe2000800001c */
[----:B------:R-:W-:-:S03]  /*08d0*/  FFMA R25, R4, R29, R25 ;  /* 0x0000001d04197223 */ /* 0x000fc60000000019 */
[----:B------:R-:W-:Y:S01]  /*08e0*/  FFMA R28, R27, UR10, R28 ;  /* 0x0000000a1b1c7c23 */ /* 0x000fe2000800001c */
[----:B------:R-:W-:Y:S02]  /*08f0*/  FFMA R21, R6, R21, R25 ;  /* 0x0000001506157223 */ /* 0x000fe40000000019 */
[----:B------:R-:W0:Y:S01]  /*0900*/  LDS R25, [R5+0x48] ;  /* 0x0000480005197984 */ /* 0x000e220000000800 */
[----:B----4-:R-:W-:Y:S01]  /*0910*/  FFMA R28, R24, UR11, R28 ;  /* 0x0000000b181c7c23 */ /* 0x010fe2000800001c */
[----:B------:R-:W-:Y:S02]  /*0920*/  FFMA R29, R7, R20, R21 ;  /* 0x00000014071d7223 */ /* 0x000fe40000000015 */
[----:B------:R-:W3:Y:S01]  /*0930*/  LDS R21, [R5+0x4c] ;  /* 0x00004c0005157984 */ /* 0x000ee20000000800 */
[----:B--2---:R-:W-:-:S03]  /*0940*/  FFMA R28, R23, UR12, R28 ;  /* 0x0000000c171c7c23 */ /* 0x004fc6000800001c */
[----:B------:R-:W2:Y:S01]  /*0950*/  LDS R20, [R5+0x50] ;  /* 0x0000500005147984 */ /* 0x000ea20000000800 */
[----:B-----5:R-:W-:Y:S01]  /*0960*/  FFMA R28, R19, UR13, R28 ;  /* 0x0000000d131c7c23 */ /* 0x020fe2000800001c */
[----:B------:R-:W-:-:S04]  /*0970*/  FFMA R29, R8, R27, R29 ;  /* 0x0000001b081d7223 */ /* 0x000fc8000000001d */
[----:B------:R4:W-:Y:S01]  /*0980*/  STG.E desc[UR14][R12.64], R28 ;  /* 0x0000001c0c007986 */ /* 0x0009e2000c10190e */
[----:B------:R-:W-:-:S03]  /*0990*/  FFMA R29, R9, R24, R29 ;  /* 0x00000018091d7223 */ /* 0x000fc6000000001d */
[----:B------:R-:W5:Y:S04]  /*09a0*/  LDS R13, [R5+0x54] ;  /* 0x00005400050d7984 */ /* 0x000f680000000800 */
[----:B------:R-:W5:Y:S01]  /*09b0*/  LDS R24, [R5+0x58] ;  /* 0x0000580005187984 */ /* 0x000f620000000800 */
[----:B----4-:R-:W-:-:S03]  /*09c0*/  FFMA R28, R10, R23, R29 ;  /* 0x000000170a1c7223 */ /* 0x010fc6000000001d */
[----:B------:R-:W-:Y:S04]  /*09d0*/  LDS R12, [R5+0x60] ;  /* 0x00006000050c7984 */ /* 0x000fe80000000800 */
[----:B------:R-:W4:Y:S01]  /*09e0*/  LDS R23, [R5+0x5c] ;  /* 0x00005c0005177984 */ /* 0x000f220000000800 */
[----:B------:R-:W-:-:S04]  /*09f0*/  FFMA R27, R11, R19, R28 ;  /* 0x000000130b1b7223 */ /* 0x000fc8000000001c */
[----:B-1----:R-:W-:-:S04]  /*0a00*/  FFMA R28, R18, R26, R27 ;  /* 0x0000001a121c7223 */ /* 0x002fc8000000001b */
[----:B0-----:R-:W-:-:S04]  /*0a10*/  FFMA R28, R25, UR7, R28 ;  /* 0x00000007191c7c23 */ /* 0x001fc8000800001c */
[----:B---3--:R-:W-:-:S04]  /*0a20*/  FFMA R27, R21, UR8, R28 ;  /* 0x00000008151b7c23 */ /* 0x008fc8000800001c */
[----:B--2---:R-:W-:-:S04]  /*0a30*/  FFMA R28, R20, UR9, R27 ;  /* 0x00000009141c7c23 */ /* 0x004fc8000800001b */
[----:B-----5:R-:W-:-:S04]  /*0a40*/  FFMA R27, R13, UR10, R28 ;  /* 0x0000000a0d1b7c23 */ /* 0x020fc8000800001c */
[----:B------:R-:W-:-:S04]  /*0a50*/  FFMA R28, R24, UR11, R27 ;  /* 0x0000000b181c7c23 */ /* 0x000fc8000800001b */
[----:B----4-:R-:W-:Y:S01]  /*0a60*/  FFMA R27, R23, UR12, R28 ;  /* 0x0000000c171b7c23 */ /* 0x010fe2000800001c */
[----:B------:R-:W-:Y:S02]  /*0a70*/  FFMA R28, R0, R19, RZ ;  /* 0x00000013001c7223 */ /* 0x000fe400000000ff */
[----:B------:R-:W-:Y:S01]  /*0a80*/  LDS R19, [R5+0x68] ;  /* 0x0000680005137984 */ /* 0x000fe20000000800 */
[----:B------:R-:W-:-:S03]  /*0a90*/  FFMA R29, R12, UR13, R27 ;  /* 0x0000000d0c1d7c23 */ /* 0x000fc6000800001b */
[----:B------:R-:W0:Y:S01]  /*0aa0*/  LDS R27, [R5+0x64] ;  /* 0x00006400051b7984 */ /* 0x000e220000000800 */
[----:B------:R-:W-:-:S03]  /*0ab0*/  FFMA R28, R3, R26, R28 ;  /* 0x0000001a031c7223 */ /* 0x000fc6000000001c */
[----:B------:R-:W-:Y:S01]  /*0ac0*/  LDS R26, [R5+0x70] ;  /* 0x00007000051a7984 */ /* 0x000fe20000000800 */
[----:B------:R-:W-:-:S03]  /*0ad0*/  FFMA R28, R4, R25, R28 ;  /* 0x00000019041c7223 */ /* 0x000fc6000000001c */
[----:B------:R-:W1:Y:S01]  /*0ae0*/  LDS R25, [R5+0x6c] ;  /* 0x00006c0005197984 */ /* 0x000e620000000800 */
[----:B------:R-:W-:-:S03]  /*0af0*/  FFMA R28, R6, R21, R28 ;  /* 0x00000015061c7223 */ /* 0x000fc6000000001c */
[----:B------:R-:W2:Y:S01]  /*0b00*/  LDS R21, [R5+0x74] ;  /* 0x0000740005157984 */ /* 0x000ea20000000800 */
[----:B------:R-:W-:-:S04]  /*0b10*/  FFMA R28, R7, R20, R28 ;  /* 0x00000014071c7223 */ /* 0x000fc8000000001c */
[----:B------:R-:W-:Y:S01]  /*0b20*/  FFMA R28, R8, R13, R28 ;  /* 0x0000000d081c7223 */ /* 0x000fe2000000001c */
[----:B------:R0:W-:Y:S03]  /*0b30*/  STG.E desc[UR14][R14.64], R29 ;  /* 0x0000001d0e007986 */ /* 0x0001e6000c10190e */
[----:B------:R-:W-:Y:S01]  /*0b40*/  FFMA R13, R9, R24, R28 ;  /* 0x00000018090d7223 */ /* 0x000fe2000000001c */
[----:B------:R-:W3:Y:S03]  /*0b50*/  LDS R14, [R5+0x78] ;  /* 0x00007800050e7984 */ /* 0x000ee60000000800 */
[----:B------:R-:W-:Y:S01]  /*0b60*/  FFMA R20, R10, R23, R13 ;  /* 0x000000170a147223 */ /* 0x000fe2000000000d */
[----:B------:R-:W4:Y:S03]  /*0b70*/  LDS R15, [R5+0x7c] ;  /* 0x00007c00050f7984 */ /* 0x000f260000000800 */
[-C--:B------:R-:W-:Y:S01]  /*0b80*/  FFMA R23, R11, R12.reuse, R20 ;  /* 0x0000000c0b177223 */ /* 0x080fe20000000014 */
[----:B------:R-:W-:Y:S01]  /*0b90*/  FFMA R12, R0, R12, RZ ;  /* 0x0000000c000c7223 */ /* 0x000fe200000000ff */
[----:B------:R-:W5:Y:S03]  /*0ba0*/  LDS R13, [R5+0x80] ;  /* 0x00008000050d7984 */ /* 0x000f660000000800 */
[-C--:B0-----:R-:W-:Y:S01]  /*0bb0*/  FFMA R29, R3, R27.reuse, R12 ;  /* 0x0000001b031d7223 */ /* 0x081fe2000000000c */
[----:B------:R-:W-:Y:S01]  /*0bc0*/  FFMA R20, R18, R27, R23 ;  /* 0x0000001b12147223 */ /* 0x000fe20000000017 */
[----:B------:R-:W0:Y:S02]  /*0bd0*/  LDS R12, [R5+0x84] ;  /* 0x00008400050c7984 */ /* 0x000e240000000800 */
[----:B------:R-:W-:Y:S01]  /*0be0*/  FFMA R29, R4, R19, R29 ;  /* 0x00000013041d7223 */ /* 0x000fe2000000001d */
[----:B------:R-:W-:Y:S01]  /*0bf0*/  FFMA R20, R19, UR7, R20 ;  /* 0x0000000713147c23 */ /* 0x000fe20008000014 */
[----:B------:R-:W-:Y:S04]  /*0c00*/  LDS R23, [R5+0x8c] ;  /* 0x00008c0005177984 */ /* 0x000fe80000000800 */
[----:B------:R-:W0:Y:S01]  /*0c10*/  LDS R19, [R5+0x88] ;  /* 0x0000880005137984 */ /* 0x000e220000000800 */
[----:B-1----:R-:W-:Y:S01]  /*0c20*/  FFMA R24, R6, R25, R29 ;  /* 0x0000001906187223 */ /* 0x002fe2000000001d */
[----:B------:R-:W-:-:S02]  /*0c30*/  FFMA R25, R25, UR8, R20 ;  /* 0x0000000819197c23 */ /* 0x000fc40008000014 */
[----:B------:R-:W1:Y:S01]  /*0c40*/  LDS R20, [R5+0x90] ;  /* 0x0000900005147984 */ /* 0x000e620000000800 */
[----:B------:R-:W-:Y:S01]  /*0c50*/  FFMA R27, R7, R26, R24 ;  /* 0x0000001a071b7223 */ /* 0x000fe20000000018 */
[----:B------:R-:W-:-:S03]  /*0c60*/  FFMA R26, R26, UR9, R25 ;  /* 0x000000091a1a7c23 */ /* 0x000fc60008000019 */
[----:B--2---:R-:W-:Y:S01]  /*0c70*/  FFMA R24, R8, R21, R27 ;  /* 0x0000001508187223 */ /* 0x004fe2000000001b */
[----:B------:R-:W-:Y:S02]  /*0c80*/  FFMA R25, R21, UR10, R26 ;  /* 0x0000000a15197c23 */ /* 0x000fe4000800001a */
[----:B------:R-:W2:Y:S01]  /*0c90*/  LDS R21, [R5+0x94] ;  /* 0x0000940005157984 */ /* 0x000ea20000000800 */
[----:B---3--:R-:W-:Y:S01]  /*0ca0*/  FFMA R27, R9, R14, R24 ;  /* 0x0000000e091b7223 */ /* 0x008fe20000000018 */
[----:B------:R-:W-:Y:S02]  /*0cb0*/  FFMA R24, R14, UR11, R25 ;  /* 0x0000000b0e187c23 */ /* 0x000fe40008000019 */
[----:B------:R-:W3:Y:S01]  /*0cc0*/  LDS R14, [R5+0x98] ;  /* 0x00009800050e7984 */ /* 0x000ee20000000800 */
[----:B----4-:R-:W-:Y:S01]  /*0cd0*/  FFMA R26, R10, R15, R27 ;  /* 0x0000000f0a1a7223 */ /* 0x010fe2000000001b */
[----:B------:R-:W-:Y:S02]  /*0ce0*/  FFMA R24, R15, UR12, R24 ;  /* 0x0000000c0f187c23 */ /* 0x000fe40008000018 */
[----:B------:R-:W4:Y:S01]  /*0cf0*/  LDS R15, [R5+0x9c] ;  /* 0x00009c00050f7984 */ /* 0x000f220000000800 */
[-C--:B-----5:R-:W-:Y:S01]  /*0d00*/  FFMA R25, R11, R13.reuse, R26 ;  /* 0x0000000d0b197223 */ /* 0x0a0fe2000000001a */
[----:B------:R-:W-:Y:S01]  /*0d10*/  FFMA R26, R0, R13, RZ ;  /* 0x0000000d001a7223 */ /* 0x000fe200000000ff */
[----:B------:R-:W-:-:S02]  /*0d20*/  FFMA R29, R13, UR13, R24 ;  /* 0x0000000d0d1d7c23 */ /* 0x000fc40008000018 */
[----:B------:R-:W5:Y:S01]  /*0d30*/  LDS R24, [R5+0xa0] ;  /* 0x0000a00005187984 */ /* 0x000f620000000800 */
[-C--:B0-----:R-:W-:Y:S01]  /*0d40*/  FFMA R13, R3, R12.reuse, R26 ;  /* 0x0000000c030d7223 */ /* 0x081fe2000000001a */
[----:B------:R-:W-:Y:S02]  /*0d50*/  FFMA R12, R18, R12, R25 ;  /* 0x0000000c120c7223 */ /* 0x000fe40000000019 */
[----:B------:R-:W0:Y:S01]  /*0d60*/  LDS R25, [R5+0xa4] ;  /* 0x0000a40005197984 */ /* 0x000e220000000800 */
[----:B------:R-:W-:-:S04]  /*0d70*/  FFMA R13, R4, R19, R13 ;  /* 0x00000013040d7223 */ /* 0x000fc8000000000d */
[----:B------:R-:W-:Y:S02]  /*0d80*/  FFMA R26, R6, R23, R13 ;  /* 0x00000017061a7223 */ /* 0x000fe4000000000d */
[----:B------:R-:W0:Y:S01]  /*0d90*/  LDS R13, [R5+0xa8] ;  /* 0x0000a800050d7984 */ /* 0x000e220000000800 */
[----:B------:R-:W-:-:S03]  /*0da0*/  FFMA R12, R19, UR7, R12 ;  /* 0x00000007130c7c23 */ /* 0x000fc6000800000c */
[----:B------:R-:W0:Y:S01]  /*0db0*/  LDS R19, [R5+0xac] ;  /* 0x0000ac0005137984 */ /* 0x000e220000000800 */
[----:B------:R-:W-:Y:S01]  /*0dc0*/  FFMA R23, R23, UR8, R12 ;  /* 0x0000000817177c23 */ /* 0x000fe2000800000c */
[----:B-1----:R-:W-:Y:S02]  /*0dd0*/  FFMA R27, R7, R20, R26 ;  /* 0x00000014071b7223 */ /* 0x002fe4000000001a */
[----:B------:R-:W1:Y:S01]  /*0de0*/  LDS R12, [R5+0xb0] ;  /* 0x0000b000050c7984 */ /* 0x000e620000000800 */
[----:B------:R-:W-:Y:S01]  /*0df0*/  FFMA R20, R20, UR9, R23 ;  /* 0x0000000914147c23 */ /* 0x000fe20008000017 */
[----:B--2---:R-:W-:Y:S02]  /*0e00*/  FFMA R26, R8, R21, R27 ;  /* 0x00000015081a7223 */ /* 0x004fe4000000001b */
[----:B------:R-:W2:Y:S01]  /*0e10*/  LDS R27, [R5+0xb4] ;  /* 0x0000b400051b7984 */ /* 0x000ea20000000800 */
[----:B------:R-:W-:-:S03]  /*0e20*/  FFMA R21, R21, UR10, R20 ;  /* 0x0000000a15157c23 */ /* 0x000fc60008000014 */
[----:B------:R-:W2:Y:S01]  /*0e30*/  LDS R20, [R5+0xb8] ;  /* 0x0000b80005147984 */ /* 0x000ea20000000800 */
[----:B---3--:R-:W-:Y:S01]  /*0e40*/  FFMA R23, R9, R14, R26 ;  /* 0x0000000e09177223 */ /* 0x008fe2000000001a */
[----:B------:R-:W-:Y:S01]  /*0e50*/  FFMA R14, R14, UR11, R21 ;  /* 0x0000000b0e0e7c23 */ /* 0x000fe20008000015 */
[----:B------:R-:W-:Y:S02]  /*0e60*/  USHF.L.U32 UR5, UR4, 0x5, URZ ;  /* 0x0000000504057899 */ /* 0x000fe400080006ff */
[----:B----4-:R-:W-:Y:S01]  /*0e70*/  FFMA R26, R10, R15, R23 ;  /* 0x0000000f0a1a7223 */ /* 0x010fe20000000017 */
[----:B------:R-:W-:Y:S01]  /*0e80*/  FFMA R15, R15, UR12, R14 ;  /* 0x0000000c0f0f7c23 */ /* 0x000fe2000800000e */
[----:B------:R3:W-:Y:S02]  /*0e90*/  STG.E desc[UR14][R16.64], R29 ;  /* 0x0000001d10007986 */ /* 0x0007e4000c10190e */
[-C--:B-----5:R-:W-:Y:S01]  /*0ea0*/  FFMA R23, R11, R24.reuse, R26 ;  /* 0x000000180b177223 */ /* 0x0a0fe2000000001a */
[----:B------:R-:W-:Y:S01]  /*0eb0*/  FFMA R26, R24, UR13, R15 ;  /* 0x0000000d181a7c23 */ /* 0x000fe2000800000f */
[----:B------:R-:W-:Y:S01]  /*0ec0*/  FFMA R24, R0, R24, RZ ;  /* 0x0000001800187223 */ /* 0x000fe200000000ff */
[----:B------:R-:W-:-:S03]  /*0ed0*/  IADD3 R15, P0, PT, R2, UR5, RZ ;  /* 0x00000005020f7c10 */ /* 0x000fc6000ff1e0ff */
[-C--:B0-----:R-:W-:Y:S01]  /*0ee0*/  FFMA R21, R3, R25.reuse, R24 ;  /* 0x0000001903157223 */ /* 0x081fe20000000018 */
[----:B---3--:R-:W-:Y:S01]  /*0ef0*/  MOV R17, UR5 ;  /* 0x0000000500117c02 */ /* 0x008fe20008000f00 */
[----:B------:R-:W-:Y:S02]  /*0f00*/  FFMA R24, R18, R25, R23 ;  /* 0x0000001912187223 */ /* 0x000fe40000000017 */
[----:B------:R-:W-:Y:S01]  /*0f10*/  FFMA R21, R4, R13, R21 ;  /* 0x0000000d04157223 */ /* 0x000fe20000000015 */
[----:B------:R-:W-:Y:S01]  /*0f20*/  LEA.HI.X.SX32 R16, R17, R22, 0x1, P0 ;  /* 0x0000001611107211 */ /* 0x000fe200000f0eff */
[----:B------:R-:W-:Y:S01]  /*0f30*/  UIMAD UR5, UR4, 0x28, URZ ;  /* 0x00000028040578a4 */ /* 0x000fe2000f8e02ff */
[----:B------:R-:W-:Y:S01]  /*0f40*/  LEA R14, P0, R15, UR16, 0x2 ;  /* 0x000000100f0e7c11 */ /* 0x000fe2000f8010ff */
[----:B------:R-:W0:Y:S01]  /*0f50*/  LDS R17, [R5+0xbc] ;  /* 0x0000bc0005117984 */ /* 0x000e220000000800 */
[----:B------:R-:W-:Y:S02]  /*0f60*/  FFMA R24, R13, UR7, R24 ;  /* 0x000000070d187c23 */ /* 0x000fe40008000018 */
[----:B------:R-:W-:Y:S01]  /*0f70*/  LEA.HI.X R15, R15, UR17, R16, 0x2, P0 ;  /* 0x000000110f0f7c11 */ /* 0x000fe200080f1410 */
[----:B------:R-:W-:Y:S01]  /*0f80*/  LDS R23, [R5+0xcc] ;  /* 0x0000cc0005177984 */ /* 0x000fe20000000800 */
[----:B------:R-:W-:-:S03]  /*0f90*/  FFMA R28, R6, R19, R21 ;  /* 0x00000013061c7223 */ /* 0x000fc60000000015 */
[----:B------:R-:W3:Y:S01]  /*0fa0*/  LDS R16, [R5+0xc0] ;  /* 0x0000c00005107984 */ /* 0x000ee20000000800 */
[----:B------:R-:W-:-:S03]  /*0fb0*/  FFMA R13, R19, UR8, R24 ;  /* 0x00000008130d7c23 */ /* 0x000fc60008000018 */
[----:B------:R-:W4:Y:S01]  /*0fc0*/  LDS R19, [R5+0xc4] ;  /* 0x0000c40005137984 */ /* 0x000f220000000800 */
[----:B-1----:R-:W-:Y:S01]  /*0fd0*/  FFMA R25, R7, R12, R28 ;  /* 0x0000000c07197223 */ /* 0x002fe2000000001c */
[----:B------:R-:W-:Y:S02]  /*0fe0*/  FFMA R12, R12, UR9, R13 ;  /* 0x000000090c0c7c23 */ /* 0x000fe4000800000d */
[----:B------:R-:W1:Y:S01]  /*0ff0*/  LDS R21, [R5+0xc8] ;  /* 0x0000c80005157984 */ /* 0x000e620000000800 */
[----:B--2---:R-:W-:Y:S01]  /*1000*/  FFMA R28, R8, R27, R25 ;  /* 0x0000001b081c7223 */ /* 0x004fe20000000019 */
[----:B------:R-:W-:Y:S01]  /*1010*/  FFMA R25, R27, UR10, R12 ;  /* 0x0000000a1b197c23 */ /* 0x000fe2000800000c */
[----:B------:R-:W-:Y:S01]  /*1020*/  MOV R29, UR5 ;  /* 0x00000005001d7c02 */ /* 0x000fe20008000f00 */
[----:B------:R-:W2:Y:S01]  /*1030*/  LDS R24, [R5+0xd0] ;  /* 0x0000d00005187984 */ /* 0x000ea20000000800 */
[----:B------:R-:W-:Y:S01]  /*1040*/  IADD3 R13, P0, PT, R2, UR5, RZ ;  /* 0x00000005020d7c10 */ /* 0x000fe2000ff1e0ff */
[----:B------:R-:W-:Y:S01]  /*1050*/  FFMA R27, R9, R20, R28 ;  /* 0x00000014091b7223 */ /* 0x000fe2000000001c */
[----:B------:R-:W-:-:S02]  /*1060*/  FFMA R28, R20, UR11, R25 ;  /* 0x0000000b141c7c23 */ /* 0x000fc40008000019 */
[----:B------:R-:W-:Y:S01]  /*1070*/  LEA.HI.X.SX32 R20, R29, R22, 0x1, P0 ;  /* 0x000000161d147211 */ /* 0x000fe200000f0eff */
[----:B------:R-:W5:Y:S01]  /*1080*/  LDS R25, [R5+0xd4] ;  /* 0x0000d40005197984 */ /* 0x000f620000000800 */
[----:B------:R-:W-:-:S04]  /*1090*/  LEA R12, P0, R13, UR16, 0x2 ;  /* 0x000000100d0c7c11 */ /* 0x000fc8000f8010ff */
[----:B------:R-:W-:Y:S02]  /*10a0*/  LEA.HI.X R13, R13, UR17, R20, 0x2, P0 ;  /* 0x000000110d0d7c11 */ /* 0x000fe400080f1414 */
[----:B------:R-:W5:Y:S04]  /*10b0*/  LDS R20, [R5+0xd8] ;  /* 0x0000d80005147984 */ /* 0x000f680000000800 */
[----:B------:R3:W-:Y:S04]  /*10c0*/  STG.E desc[UR14][R14.64], R26 ;  /* 0x0000001a0e007986 */ /* 0x0007e8000c10190e */
[----:B------:R-:W5:Y:S01]  /*10d0*/  LDS R15, [R5+0xdc] ;  /* 0x0000dc00050f7984 */ /* 0x000f620000000800 */
[----:B0-----:R-:W-:Y:S01]  /*10e0*/  FFMA R29, R17, UR12, R28 ;  /* 0x0000000c111d7c23 */ /* 0x001fe2000800001c */
[----:B---3--:R-:W-:Y:S01]  /*10f0*/  FFMA R14, R10, R17, R27 ;  /* 0x000000110a0e7223 */ /* 0x008fe2000000001b */
[----:B------:R-:W-:-:S03]  /*1100*/  FFMA R26, R0, R16, RZ ;  /* 0x00000010001a7223 */ /* 0x000fc600000000ff */
[----:B------:R-:W-:Y:S02]  /*1110*/  FFMA R17, R11, R16, R14 ;  /* 0x000000100b117223 */ /* 0x000fe4000000000e */
[----:B------:R-:W0:Y:S01]  /*1120*/  LDS R14, [R5+0xe0] ;  /* 0x0000e000050e7984 */ /* 0x000e220000000800 */
[-C--:B----4-:R-:W-:Y:S01]  /*1130*/  FFMA R27, R3, R19.reuse, R26 ;  /* 0x00000013031b7223 */ /* 0x090fe2000000001a */
[----:B------:R-:W-:Y:S01]  /*1140*/  FFMA R29, R16, UR13, R29 ;  /* 0x0000000d101d7c23 */ /* 0x000fe2000800001d */
[----:B------:R-:W-:Y:S01]  /*1150*/  FFMA R26, R18, R19, R17 ;  /* 0x00000013121a7223 */ /* 0x000fe20000000011 */
[----:B------:R-:W3:Y:S01]  /*1160*/  LDS R16, [R5+0xe4] ;  /* 0x0000e40005107984 */ /* 0x000ee20000000800 */
[----:B-1----:R-:W-:Y:S02]  /*1170*/  FFMA R27, R4, R21, R27 ;  /* 0x00000015041b7223 */ /* 0x002fe4000000001b */
[----:B------:R-:W-:Y:S01]  /*1180*/  FFMA R26, R21, UR7, R26 ;  /* 0x00000007151a7c23 */ /* 0x000fe2000800001a */
[----:B------:R-:W1:Y:S01]  /*1190*/  LDS R17, [R5+0xe8] ;  /* 0x0000e80005117984 */ /* 0x000e620000000800 */
[----:B------:R-:W-:-:S02]  /*11a0*/  FFMA R28, R6, R23, R27 ;  /* 0x00000017061c7223 */ /* 0x000fc4000000001b */
[----:B------:R-:W-:Y:S01]  /*11b0*/  FFMA R23, R23, UR8, R26 ;  /* 0x0000000817177c23 */ /* 0x000fe2000800001a */
[----:B------:R-:W4:Y:S04]  /*11c0*/  LDS R19, [R5+0xec] ;  /* 0x0000ec0005137984 */ /* 0x000f280000000800 */
[----:B------:R2:W-:Y:S04]  /*11d0*/  STG.E desc[UR14][R12.64], R29 ;  /* 0x0000001d0c007986 */ /* 0x0005e8000c10190e */
[----:B------:R-:W-:Y:S01]  /*11e0*/  LDS R21, [R5+0xf4] ;  /* 0x0000f40005157984 */ /* 0x000fe20000000800 */
[----:B------:R-:W-:-:S03]  /*11f0*/  UIMAD UR5, UR4, 0x30, URZ ;  /* 0x00000030040578a4 */ /* 0x000fc6000f8e02ff */
[----:B------:R-:W-:Y:S01]  /*1200*/  LDS R27, [R5+0x114] ;  /* 0x00011400051b7984 */ /* 0x000fe20000000800 */
[----:B--2---:R-:W-:Y:S01]  /*1210*/  FFMA R13, R7, R24, R28 ;  /* 0x00000018070d7223 */ /* 0x004fe2000000001c */
[----:B------:R-:W-:Y:S02]  /*1220*/  FFMA R12, R24, UR9, R23 ;  /* 0x00000009180c7c23 */ /* 0x000fe40008000017 */
[----:B------:R-:W2:Y:S01]  /*1230*/  LDS R24, [R5+0xf0] ;  /* 0x0000f00005187984 */ /* 0x000ea20000000800 */
[----:B-----5:R-:W-:Y:S01]  /*1240*/  FFMA R26, R8, R25, R13 ;  /* 0x00000019081a7223 */ /* 0x020fe2000000000d */
[----:B------:R-:W-:-:S03]  /*1250*/  FFMA R25, R25, UR10, R12 ;  /* 0x0000000a19197c23 */ /* 0x000fc6000800000c */
[----:B------:R-:W-:Y:S01]  /*1260*/  FFMA R13, R9, R20, R26 ;  /* 0x00000014090d7223 */ /* 0x000fe2000000001a */
[----:B------:R-:W-:Y:S01]  /*1270*/  FFMA R12, R20, UR11, R25 ;  /* 0x0000000b140c7c23 */ /* 0x000fe20008000019 */
[----:B------:R-:W5:Y:S02]  /*1280*/  LDS R26, [R5+0xf8] ;  /* 0x0000f800051a7984 */ /* 0x000f640000000800 */
[----:B------:R-:W-:Y:S01]  /*1290*/  FFMA R20, R10, R15, R13 ;  /* 0x0000000f0a147223 */ /* 0x000fe2000000000d */
[----:B------:R-:W-:Y:S01]  /*12a0*/  FFMA R23, R15, UR12, R12 ;  /* 0x0000000c0f177c23 */ /* 0x000fe2000800000c */
[----:B------:R-:W-:Y:S01]  /*12b0*/  MOV R25, UR5 ;  /* 0x0000000500197c02 */ /* 0x000fe20008000f00 */
[----:B------:R-:W5:Y:S01]  /*12c0*/  LDS R15, [R5+0xfc] ;  /* 0x0000fc00050f7984 */ /* 0x000f620000000800 */
[----:B------:R-:W-:-:S04]  /*12d0*/  IADD3 R13, P0, PT, R2, UR5, RZ ;  /* 0x00000005020d7c10 */ /* 0x000fc8000ff1e0ff */
[----:B------:R-:W-:Y:S02]  /*12e0*/  LEA.HI.X.SX32 R28, R25, R22, 0x1, P0 ;  /* 0x00000016191c7211 */ /* 0x000fe400000f0eff */
[----:B------:R-:W-:-:S04]  /*12f0*/  LEA R12, P0, R13, UR16, 0x2 ;  /* 0x000000100d0c7c11 */ /* 0x000fc8000f8010ff */
[----:B------:R-:W-:Y:S01]  /*1300*/  LEA.HI.X R13, R13, UR17, R28, 0x2, P0 ;  /* 0x000000110d0d7c11 */ /* 0x000fe200080f141c */
[----:B0-----:R-:W-:Y:S02]  /*1310*/  FFMA R28, R0, R14, RZ ;  /* 0x0000000e001c7223 */ /* 0x001fe400000000ff */
[----:B------:R-:W0:Y:S02]  /*1320*/  LDS R0, [R5+0x100] ;  /* 0x0001000005007984 */ /* 0x000e240000000800 */
[----:B---3--:R-:W-:Y:S02]  /*1330*/  FFMA R25, R3, R16, R28 ;  /* 0x0000001003197223 */ /* 0x008fe4000000001c */
[----:B------:R-:W3:Y:S02]  /*1340*/  LDS R3, [R5+0x104] ;  /* 0x0001040005037984 */ /* 0x000ee40000000800 */
[----:B-1----:R-:W-:Y:S02]  /*1350*/  FFMA R25, R4, R17, R25 ;  /* 0x0000001104197223 */ /* 0x002fe40000000019 */
[----:B------:R-:W1:Y:S02]  /*1360*/  LDS R4, [R5+0x108] ;  /* 0x0001080005047984 */ /* 0x000e640000000800 */
[----:B----4-:R-:W-:-:S02]  /*1370*/  FFMA R28, R6, R19, R25 ;  /* 0x00000013061c7223 */ /* 0x010fc40000000019 */
[----:B------:R-:W4:Y:S02]  /*1380*/  LDS R6, [R5+0x10c] ;  /* 0x00010c0005067984 */ /* 0x000f240000000800 */
[----:B--2---:R-:W-:Y:S02]  /*1390*/  FFMA R7, R7, R24, R28 ;  /* 0x0000001807077223 */ /* 0x004fe4000000001c */
[----:B------:R-:W2:Y:S02]  /*13a0*/  LDS R25, [R5+0x110] ;  /* 0x0001100005197984 */ /* 0x000ea40000000800 */
[----:B------:R-:W-:-:S04]  /*13b0*/  FFMA R8, R8, R21, R7 ;  /* 0x0000001508087223 */ /* 0x000fc80000000007 */
[----:B-----5:R-:W-:Y:S02]  /*13c0*/  FFMA R7, R9, R26, R8 ;  /* 0x0000001a09077223 */ /* 0x020fe40000000008 */
[----:B------:R-:W5:Y:S02]  /*13d0*/  LDS R9, [R5+0x118] ;  /* 0x0001180005097984 */ /* 0x000f640000000800 */
[----:B------:R-:W-:Y:S02]  /*13e0*/  FFMA R10, R10, R15, R7 ;  /* 0x0000000f0a0a7223 */ /* 0x000fe40000000007 */
[----:B------:R-:W5:Y:S04]  /*13f0*/  LDS R7, [R5+0x11c] ;  /* 0x00011c0005077984 */ /* 0x000f680000000800 */
[----:B------:R5:W5:Y:S01]  /*1400*/  LDS R8, [R5+0x120] ;  /* 0x0001200005087984 */ /* 0x000b620000000800 */
[----:B------:R-:W-:-:S04]  /*1410*/  FFMA R29, R11, R14, R20 ;  /* 0x0000000e0b1d7223 */ /* 0x000fc80000000014 */
[----:B------:R-:W-:Y:S01]  /*1420*/  FFMA R16, R18, R16, R29 ;  /* 0x0000001012107223 */ /* 0x000fe2000000001d */
[----:B0-----:R-:W-:-:S03]  /*1430*/  FFMA R10, R11, R0, R10 ;  /* 0x000000000b0a7223 */ /* 0x001fc6000000000a */
[----:B------:R-:W-:Y:S01]  /*1440*/  FFMA R16, R17, UR7, R16 ;  /* 0x0000000711107c23 */ /* 0x000fe20008000010 */
[----:B---3--:R-:W-:-:S03]  /*1450*/  FFMA R3, R18, R3, R10 ;  /* 0x0000000312037223 */ /* 0x008fc6000000000a */
[----:B------:R-:W-:Y:S01]  /*1460*/  FFMA R19, R19, UR8, R16 ;  /* 0x0000000813137c23 */ /* 0x000fe20008000010 */
[----:B-1----:R-:W-:-:S03]  /*1470*/  FFMA R3, R4, UR7, R3 ;  /* 0x0000000704037c23 */ /* 0x002fc60008000003 */
[----:B------:R-:W-:Y:S01]  /*1480*/  FFMA R24, R24, UR9, R19 ;  /* 0x0000000918187c23 */ /* 0x000fe20008000013 */
[----:B----4-:R-:W-:Y:S01]  /*1490*/  FFMA R6, R6, UR8, R3 ;  /* 0x0000000806067c23 */ /* 0x010fe20008000003 */
[----:B------:R-:W-:Y:S02]  /*14a0*/  UIMAD UR5, UR4, 0x38, URZ ;  /* 0x00000038040578a4 */ /* 0x000fe4000f8e02ff */
[----:B------:R-:W-:Y:S01]  /*14b0*/  USHF.L.U32 UR4, UR4, 0x6, URZ ;  /* 0x0000000604047899 */ /* 0x000fe200080006ff */
[----:B--2---:R-:W-:Y:S01]  /*14c0*/  FFMA R6, R25, UR9, R6 ;  /* 0x0000000919067c23 */ /* 0x004fe20008000006 */
[----:B------:R-:W-:-:S03]  /*14d0*/  FFMA R21, R21, UR10, R24 ;  /* 0x0000000a15157c23 */ /* 0x000fc60008000018 */
[----:B------:R-:W-:Y:S01]  /*14e0*/  FFMA R6, R27, UR10, R6 ;  /* 0x0000000a1b067c23 */ /* 0x000fe20008000006 */
[----:B------:R-:W-:Y:S01]  /*14f0*/  MOV R11, UR5 ;  /* 0x00000005000b7c02 */ /* 0x000fe20008000f00 */
[----:B------:R-:W-:Y:S01]  /*1500*/  FFMA R26, R26, UR11, R21 ;  /* 0x0000000b1a1a7c23 */ /* 0x000fe20008000015 */
[C---:B------:R-:W-:Y:S01]  /*1510*/  IADD3 R3, P0, PT, R2.reuse, UR5, RZ ;  /* 0x0000000502037c10 */ /* 0x040fe2000ff1e0ff */
[----:B-----5:R-:W-:Y:S01]  /*1520*/  FFMA R6, R9, UR11, R6 ;  /* 0x0000000b09067c23 */ /* 0x020fe20008000006 */
[----:B------:R-:W-:Y:S02]  /*1530*/  MOV R17, UR4 ;  /* 0x0000000400117c02 */ /* 0x000fe40008000f00 */
[----:B------:R-:W-:Y:S01]  /*1540*/  IADD3 R5, P1, PT, R2, UR4, RZ ;  /* 0x0000000402057c10 */ /* 0x000fe2000ff3e0ff */
[----:B------:R-:W-:Y:S01]  /*1550*/  FFMA R15, R15, UR12, R26 ;  /* 0x0000000c0f0f7c23 */ /* 0x000fe2000800001a */
[-C--:B------:R-:W-:Y:S01]  /*1560*/  LEA.HI.X.SX32 R10, R11, R22.reuse, 0x1, P0 ;  /* 0x000000160b0a7211 */ /* 0x080fe200000f0eff */
[----:B------:R-:W-:Y:S01]  /*1570*/  FFMA R7, R7, UR12, R6 ;  /* 0x0000000c07077c23 */ /* 0x000fe20008000006 */
[----:B------:R-:W-:-:S02]  /*1580*/  LEA.HI.X.SX32 R22, R17, R22, 0x1, P1 ;  /* 0x0000001611167211 */ /* 0x000fc400008f0eff */
[----:B------:R-:W-:Y:S02]  /*1590*/  LEA R2, P0, R3, UR16, 0x2 ;  /* 0x0000001003027c11 */ /* 0x000fe4000f8010ff */
[----:B------:R-:W-:Y:S01]  /*15a0*/  LEA R4, P1, R5, UR16, 0x2 ;  /* 0x0000001005047c11 */ /* 0x000fe2000f8210ff */
[----:B------:R-:W-:Y:S01]  /*15b0*/  FFMA R23, R14, UR13, R23 ;  /* 0x0000000d0e177c23 */ /* 0x000fe20008000017 */
[----:B------:R-:W-:Y:S01]  /*15c0*/  LEA.HI.X R3, R3, UR17, R10, 0x2, P0 ;  /* 0x0000001103037c11 */ /* 0x000fe200080f140a */
[----:B------:R-:W-:Y:S01]  /*15d0*/  FFMA R15, R0, UR13, R15 ;  /* 0x0000000d000f7c23 */ /* 0x000fe2000800000f */
[----:B------:R-:W-:Y:S01]  /*15e0*/  LEA.HI.X R5, R5, UR17, R22, 0x2, P1 ;  /* 0x0000001105057c11 */ /* 0x000fe200088f1416 */
[----:B------:R-:W-:Y:S01]  /*15f0*/  FFMA R7, R8, UR13, R7 ;  /* 0x0000000d08077c23 */ /* 0x000fe20008000007 */
[----:B------:R-:W-:Y:S04]  /*1600*/  STG.E desc[UR14][R12.64], R23 ;  /* 0x000000170c007986 */ /* 0x000fe8000c10190e */
[----:B------:R-:W-:Y:S04]  /*1610*/  STG.E desc[UR14][R2.64], R15 ;  /* 0x0000000f02007986 */ /* 0x000fe8000c10190e */
[----:B------:R-:W-:Y:S01]  /*1620*/  STG.E desc[UR14][R4.64], R7 ;  /* 0x0000000704007986 */ /* 0x000fe2000c10190e */
[----:B------:R-:W-:Y:S05]  /*1630*/  EXIT ;  /* 0x000000000000794d */ /* 0x000fea0003800000 */
.L_x_0:
[----:B------:R-:W-:-:S00]  /*1640*/  BRA `(.L_x_0) ;  /* 0xfffffffc00fc7947 */ /* 0x000fc0000383ffff */
[----:B------:R-:W-:-:S00]  /*1650*/  NOP ;  /* 0x0000000000007918 */ /* 0x000fc00000000000 */
        /* <DEDUP_REMOVED lines=10> */
.L_x_2:


//--------------------- .text._Z9conv_rowsPfPKfS1_iii --------------------------
	.section	.text._Z9conv_rowsPfPKfS1_iii,"ax",@progbits
	.align	128
        .global         _Z9conv_rowsPfPKfS1_iii
        .type           _Z9conv_rowsPfPKfS1_iii,@function
        .size           _Z9conv_rowsPfPKfS1_iii,(.L_x_3 - _Z9conv_rowsPfPKfS1_iii)
        .other          _Z9conv_rowsPfPKfS1_iii,@"STO_CUDA_ENTRY STV_DEFAULT"
_Z9conv_rowsPfPKfS1_iii:
.text._Z9conv_rowsPfPKfS1_iii:
[----:B------:R-:W-:Y:S01]  /*0000*/  LDC R1, c[0x0][0x37c] ;  /* 0x0000df00ff017b82 */ /* 0x000fe20000000800 */
[----:B------:R-:W0:Y:S07]  /*0010*/  S2R R3, SR_CTAID.X ;  /* 0x0000000000037919 */ /* 0x000e2e0000002500 */
[----:B------:R-:W1:Y:S01]  /*0020*/  LDC.64 R6, c[0x0][0x388] ;  /* 0x0000e200ff067b82 */ /* 0x000e620000000a00 */
[----:B------:R-:W2:Y:S01]  /*0030*/  LDCU UR6, c[0x0][0x3a0] ;  /* 0x00007400ff0677ac */ /* 0x000ea20008000800 */
[----:B------:R-:W0:Y:S01]  /*0040*/  S2R R14, SR_TID.X ;  /* 0x00000000000e7919 */ /* 0x000e220000002100 */
[----:B------:R-:W3:Y:S01]  /*0050*/  LDCU.64 UR4, c[0x0][0x358] ;  /* 0x00006b00ff0477ac */ /* 0x000ee20008000a00 */
[----:B------:R-:W4:Y:S01]  /*0060*/  S2R R5, SR_CTAID.Y ;  /* 0x0000000000057919 */ /* 0x000f220000002600 */
[----:B------:R-:W4:Y:S01]  /*0070*/  S2R R8, SR_TID.Y ;  /* 0x0000000000087919 */ /* 0x000f220000002200 */
[----:B0-----:R-:W-:-:S04]  /*0080*/  LEA R0, R3, R14, 0x7 ;  /* 0x0000000e03007211 */ /* 0x001fc800078e38ff */
[----:B------:R-:W-:Y:S02]  /*0090*/  IADD3 R2, PT, PT, R0, -0x10, RZ ;  /* 0xfffffff000027810 */ /* 0x000fe40007ffe0ff */
[----:B----4-:R-:W-:-:S05]  /*00a0*/  LEA R3, R5, R8, 0x2 ;  /* 0x0000000805037211 */ /* 0x010fca00078e10ff */
[----:B--2---:R-:W-:Y:S01]  /*00b0*/  IMAD R4, R3, UR6, R2 ;  /* 0x0000000603047c24 */ /* 0x004fe2000f8e0202 */
[----:B------:R-:W0:Y:S03]  /*00c0*/  LDCU UR6, c[0x0][0x398] ;  /* 0x00007300ff0677ac */ /* 0x000e260008000800 */
[----:B-1----:R-:W-:-:S05]  /*00d0*/  IMAD.WIDE R6, R4, 0x4, R6 ;  /* 0x0000000404067825 */ /* 0x002fca00078e0206 */
[----:B---3--:R-:W2:Y:S04]  /*00e0*/  LDG.E.CONSTANT R9, desc[UR4][R6.64+0x40] ;  /* 0x0000400406097981 */ /* 0x008ea8000c1e9900 */
[----:B------:R-:W3:Y:S01]  /*00f0*/  LDG.E.CONSTANT R5, desc[UR4][R6.64+0x80] ;  /* 0x0000800406057981 */ /* 0x000ee2000c1e9900 */
[----:B------:R-:W-:Y:S02]  /*0100*/  IADD3 R0, PT, PT, R0, 0x80, RZ ;  /* 0x0000008000007810 */ /* 0x000fe40007ffe0ff */
[----:B------:R-:W-:Y:S01]  /*0110*/  ISETP.GE.AND P0, PT, R2, RZ, PT ;  /* 0x000000ff0200720c */ /* 0x000fe20003f06270 */
[----:B------:R-:W-:Y:S01]  /*0120*/  HFMA2 R23, -RZ, RZ, 0, 0 ;  /* 0x00000000ff177431 */ /* 0x000fe200000001ff */
[----:B------:R-:W-:Y:S01]  /*0130*/  MOV R25, RZ ;  /* 0x000000ff00197202 */ /* 0x000fe20000000f00 */
[----:B------:R-:W4:Y:S01]  /*0140*/  LDG.E.CONSTANT R26, desc[UR4][R6.64+0xc0] ;  /* 0x0000c004061a7981 */ /* 0x000f22000c1e9900 */
[----:B0-----:R-:W-:-:S03]  /*0150*/  ISETP.GE.AND P1, PT, R0, UR6, PT ;  /* 0x0000000600007c0c */ /* 0x001fc6000bf26270 */
[----:B------:R-:W5:Y:S04]  /*0160*/  LDG.E.CONSTANT R28, desc[UR4][R6.64+0x100] ;  /* 0x00010004061c7981 */ /* 0x000f68000c1e9900 */
[----:B------:R-:W5:Y:S04]  /*0170*/  LDG.E.CONSTANT R27, desc[UR4][R6.64+0x140] ;  /* 0x00014004061b7981 */ /* 0x000f68000c1e9900 */
[----:B------:R-:W5:Y:S04]  /*0180*/  LDG.E.CONSTANT R29, desc[UR4][R6.64+0x180] ;  /* 0x00018004061d7981 */ /* 0x000f68000c1e9900 */
[----:B------:R-:W5:Y:S04]  /*0190*/  LDG.E.CONSTANT R22, desc[UR4][R6.64+0x1c0] ;  /* 0x0001c00406167981 */ /* 0x000f68000c1e9900 */
[----:B------:R-:W5:Y:S04]  /*01a0*/  LDG.E.CONSTANT R24, desc[UR4][R6.64+0x200] ;  /* 0x0002000406187981 */ /* 0x000f68000c1e9900 */
[----:B------:R-:W5:Y:S04]  /*01b0*/  @P0 LDG.E.CONSTANT R23, desc[UR4][R6.64] ;  /* 0x0000000406170981 */ /* 0x000f68000c1e9900 */
[----:B------:R0:W5:Y:S01]  /*01c0*/  @!P1 LDG.E.CONSTANT R25, desc[UR4][R6.64+0x240] ;  /* 0x0002400406199981 */ /* 0x000162000c1e9900 */
[----:B------:R-:W1:Y:S03]  /*01d0*/  LDC.64 R2, c[0x0][0x390] ;  /* 0x0000e400ff027b82 */ /* 0x000e660000000a00 */
[----:B-1----:R-:W5:Y:S04]  /*01e0*/  LDG.E.CONSTANT R0, desc[UR4][R2.64+0x40] ;  /* 0x0000400402007981 */ /* 0x002f68000c1e9900 */
[----:B------:R-:W5:Y:S04]  /*01f0*/  LDG.E.CONSTANT R21, desc[UR4][R2.64+0x3c] ;  /* 0x00003c0402157981 */ /* 0x000f68000c1e9900 */
[----:B------:R-:W5:Y:S04]  /*0200*/  LDG.E.CONSTANT R20, desc[UR4][R2.64+0x38] ;  /* 0x0000380402147981 */ /* 0x000f68000c1e9900 */
[----:B------:R-:W5:Y:S04]  /*0210*/  LDG.E.CONSTANT R11, desc[UR4][R2.64+0x34] ;  /* 0x00003404020b7981 */ /* 0x000f68000c1e9900 */
[----:B------:R-:W5:Y:S01]  /*0220*/  LDG.E.CONSTANT R15, desc[UR4][R2.64+0x30] ;  /* 0x00003004020f7981 */ /* 0x000f62000c1e9900 */
[----:B------:R-:W1:Y:S03]  /*0230*/  S2R R13, SR_CgaCtaId ;  /* 0x00000000000d7919 */ /* 0x000e660000008800 */
[----:B------:R-:W5:Y:S04]  /*0240*/  LDG.E.CONSTANT R17, desc[UR4][R2.64+0x2c] ;  /* 0x00002c0402117981 */ /* 0x000f68000c1e9900 */
[----:B------:R-:W5:Y:S04]  /*0250*/  LDG.E.CONSTANT R19, desc[UR4][R2.64+0x28] ;  /* 0x0000280402137981 */ /* 0x000f68000c1e9900 */
[----:B------:R-:W5:Y:S01]  /*0260*/  LDG.E.CONSTANT R18, desc[UR4][R2.64+0x24] ;  /* 0x0000240402127981 */ /* 0x000f62000c1e9900 */
[----:B0-----:R-:W-:-:S03]  /*0270*/  MOV R6, 0x400 ;  /* 0x0000040000067802 */ /* 0x001fc60000000f00 */
[----:B------:R-:W5:Y:S04]  /*0280*/  LDG.E.CONSTANT R16, desc[UR4][R2.64+0x20] ;  /* 0x0000200402107981 */ /* 0x000f68000c1e9900 */
[----:B------:R-:W5:Y:S04]  /*0290*/  LDG.E.CONSTANT R10, desc[UR4][R2.64+0x18] ;  /* 0x00001804020a7981 */ /* 0x000f68000c1e9900 */
[----:B------:R-:W5:Y:S01]  /*02a0*/  LDG.E.CONSTANT R12, desc[UR4][R2.64] ;  /* 0x00000004020c7981 */ /* 0x000f62000c1e9900 */
[----:B-1----:R-:W-:-:S03]  /*02b0*/  LEA R7, R13, R6, 0x18 ;  /* 0x000000060d077211 */ /* 0x002fc600078ec0ff */
[----:B------:R-:W5:Y:S02]  /*02c0*/  LDG.E.CONSTANT R13, desc[UR4][R2.64+0x1c] ;  /* 0x00001c04020d7981 */ /* 0x000f64000c1e9900 */
[----:B------:R-:W-:Y:S02]  /*02d0*/  IMAD R7, R8, 0x280, R7 ;  /* 0x0000028008077824 */ /* 0x000fe400078e0207 */
[----:B------:R-:W5:Y:S03]  /*02e0*/  LDG.E.CONSTANT R6, desc[UR4][R2.64+0x8] ;  /* 0x0000080402067981 */ /* 0x000f66000c1e9900 */
[----:B------:R-:W-:Y:S01]  /*02f0*/  LEA R14, R14, R7, 0x2 ;  /* 0x000000070e0e7211 */ /* 0x000fe200078e10ff */
[----:B------:R-:W5:Y:S04]  /*0300*/  LDG.E.CONSTANT R8, desc[UR4][R2.64+0x10] ;  /* 0x0000100402087981 */ /* 0x000f68000c1e9900 */
[----:B------:R-:W5:Y:S04]  /*0310*/  LDG.E.CONSTANT R7, desc[UR4][R2.64+0xc] ;  /* 0x00000c0402077981 */ /* 0x000f68000c1e9900 */
[----:B--2---:R0:W-:Y:S04]  /*0320*/  STS [R14+0x40], R9 ;  /* 0x000040090e007388 */ /* 0x0041e80000000800 */
[----:B0-----:R-:W2:Y:S04]  /*0330*/  LDG.E.CONSTANT R9, desc[UR4][R2.64+0x14] ;  /* 0x0000140402097981 */ /* 0x001ea8000c1e9900 */
[----:B---3--:R0:W-:Y:S04]  /*0340*/  STS [R14+0x80], R5 ;  /* 0x000080050e007388 */ /* 0x0081e80000000800 */
[----:B0-----:R0:W3:Y:S04]  /*0350*/  LDG.E.CONSTANT R5, desc[UR4][R2.64+0x4] ;  /* 0x0000040402057981 */ /* 0x0010e8000c1e9900 */
[----:B----4-:R-:W-:Y:S04]  /*0360*/  STS [R14+0xc0], R26 ;  /* 0x0000c01a0e007388 */ /* 0x010fe80000000800 */
[----:B-----5:R-:W-:Y:S04]  /*0370*/  STS [R14+0x100], R28 ;  /* 0x0001001c0e007388 */ /* 0x020fe80000000800 */
[----:B------:R-:W-:Y:S04]  /*0380*/  STS [R14+0x140], R27 ;  /* 0x0001401b0e007388 */ /* 0x000fe80000000800 */
[----:B------:R-:W-:Y:S04]  /*0390*/  STS [R14+0x180], R29 ;  /* 0x0001801d0e007388 */ /* 0x000fe80000000800 */
[----:B------:R-:W-:Y:S04]  /*03a0*/  STS [R14+0x1c0], R22 ;  /* 0x0001c0160e007388 */ /* 0x000fe80000000800 */
[----:B------:R-:W-:Y:S04]  /*03b0*/  STS [R14+0x200], R24 ;  /* 0x000200180e007388 */ /* 0x000fe80000000800 */
[----:B------:R-:W-:Y:S04]  /*03c0*/  STS [R14], R23 ;  /* 0x000000170e007388 */ /* 0x000fe80000000800 */
[----:B------:R-:W-:Y:S01]  /*03d0*/  STS [R14+0x240], R25 ;  /* 0x000240190e007388 */ /* 0x000fe20000000800 */
[----:B------:R-:W-:Y:S06]  /*03e0*/  BAR.SYNC.DEFER_BLOCKING 0x0 ;  /* 0x0000000000007b1d */ /* 0x000fec0000010000 */
[----:B------:R-:W1:Y:S04]  /*03f0*/  LDS R28, [R14+0x20] ;  /* 0x000020000e1c7984 */ /* 0x000e680000000800 */
[----:B------:R-:W4:Y:S04]  /*0400*/  LDS R23, [R14+0x24] ;  /* 0x000024000e177984 */ /* 0x000f280000000800 */
[----:B------:R-:W5:Y:S04]  /*0410*/  LDS R25, [R14+0x28] ;  /* 0x000028000e197984 */ /* 0x000f680000000800 */
[----:B------:R-:W5:Y:S04]  /*0420*/  LDS R26, [R14+0x2c] ;  /* 0x00002c000e1a7984 */ /* 0x000f680000000800 */
[----:B0-----:R-:W0:Y:S04]  /*0430*/  LDS R2, [R14+0x30] ;  /* 0x000030000e027984 */ /* 0x001e280000000800 */
[----:B------:R-:W0:Y:S04]  /*0440*/  LDS R22, [R14+0x34] ;  /* 0x000034000e167984 */ /* 0x000e280000000800 */
[----:B------:R-:W0:Y:S01]  /*0450*/  LDS R24, [R14+0x38] ;  /* 0x000038000e187984 */ /* 0x000e220000000800 */
[----:B-1----:R-:W-:-:S04]  /*0460*/  FFMA R28, R0, R28, RZ ;  /* 0x0000001c001c7223 */ /* 0x002fc800000000ff */
[----:B----4-:R-:W-:Y:S02]  /*0470*/  FFMA R3, R21, R23, R28 ;  /* 0x0000001715037223 */ /* 0x010fe4000000001c */
[----:B------:R-:W-:Y:S02]  /*0480*/  LDS R23, [R14+0x40] ;  /* 0x000040000e177984 */ /* 0x000fe40000000800 */
[----:B-----5:R-:W-:Y:S02]  /*0490*/  FFMA R28, R20, R25, R3 ;  /* 0x00000019141c7223 */ /* 0x020fe40000000003 */
[----:B------:R-:W1:Y:S02]  /*04a0*/  LDS R3, [R14+0x3c] ;  /* 0x00003c000e037984 */ /* 0x000e640000000800 */
[----:B------:R-:W-:Y:S02]  /*04b0*/  FFMA R26, R11, R26, R28 ;  /* 0x0000001a0b1a7223 */ /* 0x000fe4000000001c */
[----:B------:R-:W-:Y:S02]  /*04c0*/  LDS R25, [R14+0x48] ;  /* 0x000048000e197984 */ /* 0x000fe40000000800 */
[----:B0-----:R-:W-:-:S02]  /*04d0*/  FFMA R26, R15, R2, R26 ;  /* 0x000000020f1a7223 */ /* 0x001fc4000000001a */
[----:B------:R-:W0:Y:S02]  /*04e0*/  LDS R2, [R14+0x44] ;  /* 0x000044000e027984 */ /* 0x000e240000000800 */
[----:B------:R-:W-:Y:S02]  /*04f0*/  FFMA R22, R17, R22, R26 ;  /* 0x0000001611167223 */ /* 0x000fe4000000001a */
[----:B------:R-:W-:Y:S02]  /*0500*/  LDS R28, [R14+0x78] ;  /* 0x000078000e1c7984 */ /* 0x000fe40000000800 */
[----:B------:R-:W-:Y:S02]  /*0510*/  FFMA R27, R19, R24, R22 ;  /* 0x00000018131b7223 */ /* 0x000fe40000000016 */
[----:B------:R-:W2:Y:S04]  /*0520*/  LDS R22, [R14+0x4c] ;  /* 0x00004c000e167984 */ /* 0x000ea80000000800 */
[----:B------:R-:W-:Y:S01]  /*0530*/  LDS R24, [R14+0x54] ;  /* 0x000054000e187984 */ /* 0x000fe20000000800 */
[----:B-1----:R-:W-:-:S03]  /*0540*/  FFMA R3, R18, R3, R27 ;  /* 0x0000000312037223 */ /* 0x002fc6000000001b */
[----:B------:R-:W1:Y:S01]  /*0550*/  LDS R27, [R14+0x50] ;  /* 0x000050000e1b7984 */ /* 0x000e620000000800 */
[----:B------:R-:W-:-:S03]  /*0560*/  FFMA R26, R16, R23, R3 ;  /* 0x00000017101a7223 */ /* 0x000fc60000000003 */
[----:B------:R-:W4:Y:S01]  /*0570*/  LDS R23, [R14+0x58] ;  /* 0x000058000e177984 */ /* 0x000f220000000800 */
[----:B0-----:R-:W-:-:S03]  /*0580*/  FFMA R3, R13, R2, R26 ;  /* 0x000000020d037223 */ /* 0x001fc6000000001a */
[----:B------:R-:W3:Y:S01]  /*0590*/  LDS R2, [R14+0x5c] ;  /* 0x00005c000e027984 */ /* 0x000ee20000000800 */
[----:B------:R-:W-:-:S03]  /*05a0*/  FFMA R26, R10, R25, R3 ;  /* 0x000000190a1a7223 */ /* 0x000fc60000000003 */
[----:B------:R-:W0:Y:S01]  /*05b0*/  LDS R3, [R14+0x60] ;  /* 0x000060000e037984 */ /* 0x000e220000000800 */
[----:B--2---:R-:W-:-:S03]  /*05c0*/  FFMA R25, R9, R22, R26 ;  /* 0x0000001609197223 */ /* 0x004fc6000000001a */
[----:B------:R-:W2:Y:S01]  /*05d0*/  LDS R22, [R14+0x64] ;  /* 0x000064000e167984 */ /* 0x000ea20000000800 */
[----:B-1----:R-:W-:-:S03]  /*05e0*/  FFMA R26, R8, R27, R25 ;  /* 0x0000001b081a7223 */ /* 0x002fc60000000019 */
[----:B------:R-:W1:Y:S01]  /*05f0*/  LDS R25, [R14+0x68] ;  /* 0x000068000e197984 */ /* 0x000e620000000800 */
[----:B------:R-:W-:-:S03]  /*0600*/  FFMA R27, R7, R24, R26 ;  /* 0x00000018071b7223 */ /* 0x000fc6000000001a */
[----:B------:R-:W5:Y:S01]  /*0610*/  LDS R24, [R14+0x6c] ;  /* 0x00006c000e187984 */ /* 0x000f620000000800 */
[----:B----4-:R-:W-:-:S04]  /*0620*/  FFMA R26, R6, R23, R27 ;  /* 0x00000017061a7223 */ /* 0x010fc8000000001b */
[----:B---3--:R-:W-:Y:S01]  /*0630*/  FFMA R27, R5, R2, R26 ;  /* 0x00000002051b7223 */ /* 0x008fe2000000001a */
[----:B0-----:R-:W-:Y:S01]  /*0640*/  FFMA R26, R0, R3, RZ ;  /* 0x00000003001a7223 */ /* 0x001fe200000000ff */
[----:B------:R-:W0:Y:S03]  /*0650*/  LDS R2, [R14+0x70] ;  /* 0x000070000e027984 */ /* 0x000e260000000800 */
[----:B--2---:R-:W-:Y:S02]  /*0660*/  FFMA R23, R21, R22, R26 ;  /* 0x0000001615177223 */ /* 0x004fe4000000001a */
[----:B------:R-:W2:Y:S02]  /*0670*/  LDS R26, [R14+0x74] ;  /* 0x000074000e1a7984 */ /* 0x000ea40000000800 */
[----:B-1----:R-:W-:Y:S02]  /*0680*/  FFMA R22, R20, R25, R23 ;  /* 0x0000001914167223 */ /* 0x002fe40000000017 */
[----:B------:R-:W1:Y:S02]  /*0690*/  LDS R23, [R14+0x7c] ;  /* 0x00007c000e177984 */ /* 0x000e640000000800 */
[----:B-----5:R-:W-:-:S02]  /*06a0*/  FFMA R22, R11, R24, R22 ;  /* 0x000000180b167223 */ /* 0x020fc40000000016 */
[----:B------:R-:W3:Y:S04]  /*06b0*/  LDS R25, [R14+0x80] ;  /* 0x000080000e197984 */ /* 0x000ee80000000800 */
[----:B------:R-:W-:Y:S01]  /*06c0*/  LDS R24, [R14+0x84] ;  /* 0x000084000e187984 */ /* 0x000fe20000000800 */
[----:B0-----:R-:W-:Y:S01]  /*06d0*/  FFMA R2, R15, R2, R22 ;  /* 0x000000020f027223 */ /* 0x001fe20000000016 */
[----:B------:R-:W-:Y:S02]  /*06e0*/  FFMA R22, R12, R3, R27 ;  /* 0x000000030c167223 */ /* 0x000fe4000000001b */
[----:B------:R-:W0:Y:S01]  /*06f0*/  LDS R3, [R14+0xa0] ;  /* 0x0000a0000e037984 */ /* 0x000e220000000800 */
[----:B--2---:R-:W-:-:S04]  /*0700*/  FFMA R2, R17, R26, R2 ;  /* 0x0000001a11027223 */ /* 0x004fc80000000002 */
[----:B------:R-:W-:Y:S02]  /*0710*/  FFMA R27, R19, R28, R2 ;  /* 0x0000001c131b7223 */ /* 0x000fe40000000002 */
[----:B------:R-:W2:Y:S02]  /*0720*/  LDS R2, [R14+0xa4] ;  /* 0x0000a4000e027984 */ /* 0x000ea40000000800 */
[----:B-1----:R-:W-:Y:S02]  /*0730*/  FFMA R27, R18, R23, R27 ;  /* 0x00000017121b7223 */ /* 0x002fe4000000001b */
[----:B------:R-:W1:Y:S02]  /*0740*/  LDS R23, [R14+0xa8] ;  /* 0x0000a8000e177984 */ /* 0x000e640000000800 */
[----:B---3--:R-:W-:Y:S01]  /*0750*/  FFMA R26, R16, R25, R27 ;  /* 0x00000019101a7223 */ /* 0x008fe2000000001b */
[----:B0-----:R-:W-:-:S03]  /*0760*/  FFMA R28, R0, R3, RZ ;  /* 0x00000003001c7223 */ /* 0x001fc600000000ff */
[----:B------:R-:W-:Y:S02]  /*0770*/  FFMA R25, R13, R24, R26 ;  /* 0x000000180d197223 */ /* 0x000fe4000000001a */
[----:B------:R-:W-:Y:S01]  /*0780*/  LDS R24, [R14+0xb0] ;  /* 0x0000b0000e187984 */ /* 0x000fe20000000800 */
[----:B--2---:R-:W-:-:S03]  /*0790*/  FFMA R27, R21, R2, R28 ;  /* 0x00000002151b7223 */ /* 0x004fc6000000001c */
[----:B------:R-:W0:Y:S04]  /*07a0*/  LDS R2, [R14+0x88] ;  /* 0x000088000e027984 */ /* 0x000e280000000800 */
[----:B------:R-:W2:Y:S01]  /*07b0*/  LDS R28, [R14+0xac] ;  /* 0x0000ac000e1c7984 */ /* 0x000ea20000000800 */
[----:B-1----:R-:W-:-:S03]  /*07c0*/  FFMA R26, R20, R23, R27 ;  /* 0x00000017141a7223 */ /* 0x002fc6000000001b */
[----:B------:R-:W1:Y:S01]  /*07d0*/  LDS R23, [R14+0x8c] ;  /* 0x00008c000e177984 */ /* 0x000e620000000800 */
[----:B0-----:R-:W-:-:S03]  /*07e0*/  FFMA R2, R10, R2, R25 ;  /* 0x000000020a027223 */ /* 0x001fc60000000019 */
[----:B------:R-:W0:Y:S01]  /*07f0*/  LDS R25, [R14+0xb4] ;  /* 0x0000b4000e197984 */ /* 0x000e220000000800 */
[----:B--2---:R-:W-:-:S03]  /*0800*/  FFMA R26, R11, R28, R26 ;  /* 0x0000001c0b1a7223 */ /* 0x004fc6000000001a */
[----:B------:R-:W-:Y:S01]  /*0810*/  LDS R28, [R14+0xbc] ;  /* 0x0000bc000e1c7984 */ /* 0x000fe20000000800 */
[----:B------:R-:W-:-:S03]  /*0820*/  FFMA R26, R15, R24, R26 ;  /* 0x000000180f1a7223 */ /* 0x000fc6000000001a */
[----:B------:R-:W2:Y:S01]  /*0830*/  LDS R24, [R14+0xb8] ;  /* 0x0000b8000e187984 */ /* 0x000ea20000000800 */
[----:B-1----:R-:W-:-:S03]  /*0840*/  FFMA R23, R9, R23, R2 ;  /* 0x0000001709177223 */ /* 0x002fc60000000002 */
[----:B------:R-:W1:Y:S01]  /*0850*/  LDS R2, [R14+0x90] ;  /* 0x000090000e027984 */ /* 0x000e620000000800 */
[----:B0-----:R-:W-:-:S03]  /*0860*/  FFMA R26, R17, R25, R26 ;  /* 0x00000019111a7223 */ /* 0x001fc6000000001a */
[----:B------:R-:W0:Y:S01]  /*0870*/  LDS R25, [R14+0xc0] ;  /* 0x0000c0000e197984 */ /* 0x000e220000000800 */
[----:B--2---:R-:W-:-:S03]  /*0880*/  FFMA R27, R19, R24, R26 ;  /* 0x00000018131b7223 */ /* 0x004fc6000000001a */
[----:B------:R-:W2:Y:S01]  /*0890*/  LDS R26, [R14+0xc4] ;  /* 0x0000c4000e1a7984 */ /* 0x000ea20000000800 */
[----:B-1----:R-:W-:-:S03]  /*08a0*/  FFMA R2, R8, R2, R23 ;  /* 0x0000000208027223 */ /* 0x002fc60000000017 */
[----:B------:R-:W1:Y:S01]  /*08b0*/  LDS R23, [R14+0x94] ;  /* 0x000094000e177984 */ /* 0x000e620000000800 */
[----:B------:R-:W-:-:S04]  /*08c0*/  FFMA R27, R18, R28, R27 ;  /* 0x0000001c121b7223 */ /* 0x000fc8000000001b */
[----:B0-----:R-:W-:Y:S02]  /*08d0*/  FFMA R24, R16, R25, R27 ;  /* 0x0000001910187223 */ /* 0x001fe4000000001b */
[----:B------:R-:W0:Y:S02]  /*08e0*/  LDS R25, [R14+0xc8] ;  /* 0x0000c8000e197984 */ /* 0x000e240000000800 */
[----:B--2---:R-:W-:Y:S02]  /*08f0*/  FFMA R27, R13, R26, R24 ;  /* 0x0000001a0d1b7223 */ /* 0x004fe40000000018 */
        /* <DEDUP_REMOVED lines=9> */
[----:B0-----:R-:W-:-:S03]  /*0990*/  FFMA R24, R8, R25, R27 ;  /* 0x0000001908187223 */ /* 0x001fc6000000001b */
[----:B------:R-:W0:Y:S04]  /*09a0*/  LDS R25, [R14+0xd8] ;  /* 0x0000d8000e197984 */ /* 0x000e280000000800 */
[----:B------:R-:W-:Y:S01]  /*09b0*/  LDS R27, [R14+0xe0] ;  /* 0x0000e0000e1b7984 */ /* 0x000fe20000000800 */
[----:B--2---:R-:W-:-:S03]  /*09c0*/  FFMA R29, R7, R26, R24 ;  /* 0x0000001a071d7223 */ /* 0x004fc60000000018 */
[----:B------:R-:W2:Y:S01]  /*09d0*/  LDS R26, [R14+0xdc] ;  /* 0x0000dc000e1a7984 */ /* 0x000ea20000000800 */
[----:B-1----:R-:W-:-:S03]  /*09e0*/  FFMA R23, R5, R23, R2 ;  /* 0x0000001705177223 */ /* 0x002fc60000000002 */
[----:B------:R-:W1:Y:S01]  /*09f0*/  LDS R2, [R14+0xe4] ;  /* 0x0000e4000e027984 */ /* 0x000e620000000800 */
[----:B------:R-:W-:Y:S01]  /*0a00*/  FFMA R28, R12, R3, R23 ;  /* 0x000000030c1c7223 */ /* 0x000fe20000000017 */
[----:B0-----:R-:W-:Y:S02]  /*0a10*/  FFMA R24, R6, R25, R29 ;  /* 0x0000001906187223 */ /* 0x001fe4000000001d */
[----:B------:R-:W0:Y:S04]  /*0a20*/  LDS R25, [R14+0xe8] ;  /* 0x0000e8000e197984 */ /* 0x000e280000000800 */
[----:B------:R-:W-:Y:S01]  /*0a30*/  LDS R29, [R14+0x1a4] ;  /* 0x0001a4000e1d7984 */ /* 0x000fe20000000800 */
[----:B--2---:R-:W-:Y:S01]  /*0a40*/  FFMA R3, R5, R26, R24 ;  /* 0x0000001a05037223 */ /* 0x004fe20000000018 */
[----:B------:R-:W-:-:S04]  /*0a50*/  FFMA R24, R0, R27, RZ ;  /* 0x0000001b00187223 */ /* 0x000fc800000000ff */
[----:B-1----:R-:W-:Y:S02]  /*0a60*/  FFMA R23, R21, R2, R24 ;  /* 0x0000000215177223 */ /* 0x002fe40000000018 */
[----:B------:R-:W1:Y:S02]  /*0a70*/  LDS R24, [R14+0xec] ;  /* 0x0000ec000e187984 */ /* 0x000e640000000800 */
[----:B0-----:R-:W-:Y:S02]  /*0a80*/  FFMA R2, R20, R25, R23 ;  /* 0x0000001914027223 */ /* 0x001fe40000000017 */
[----:B------:R-:W0:Y:S04]  /*0a90*/  LDS R23, [R14+0xf0] ;  /* 0x0000f0000e177984 */ /* 0x000e280000000800 */
[----:B------:R-:W-:Y:S01]  /*0aa0*/  LDS R25, [R14+0x108] ;  /* 0x000108000e197984 */ /* 0x000fe20000000800 */
[----:B-1----:R-:W-:-:S03]  /*0ab0*/  FFMA R2, R11, R24, R2 ;  /* 0x000000180b027223 */ /* 0x002fc60000000002 */
[----:B------:R-:W1:Y:S01]  /*0ac0*/  LDS R24, [R14+0xf4] ;  /* 0x0000f4000e187984 */ /* 0x000e620000000800 */
[----:B0-----:R-:W-:-:S03]  /*0ad0*/  FFMA R2, R15, R23, R2 ;  /* 0x000000170f027223 */ /* 0x001fc60000000002 */
[----:B------:R-:W0:Y:S01]  /*0ae0*/  LDS R23, [R14+0xf8] ;  /* 0x0000f8000e177984 */ /* 0x000e220000000800 */
[----:B-1----:R-:W-:-:S03]  /*0af0*/  FFMA R2, R17, R24, R2 ;  /* 0x0000001811027223 */ /* 0x002fc60000000002 */
[----:B------:R-:W1:Y:S01]  /*0b00*/  LDS R24, [R14+0xfc] ;  /* 0x0000fc000e187984 */ /* 0x000e620000000800 */
[----:B0-----:R-:W-:-:S03]  /*0b10*/  FFMA R23, R19, R23, R2 ;  /* 0x0000001713177223 */ /* 0x001fc60000000002 */
[----:B------:R-:W0:Y:S01]  /*0b20*/  LDS R2, [R14+0x100] ;  /* 0x000100000e027984 */ /* 0x000e220000000800 */
[----:B-1----:R-:W-:-:S03]  /*0b30*/  FFMA R23, R18, R24, R23 ;  /* 0x0000001812177223 */ /* 0x002fc60000000017 */
[----:B------:R-:W1:Y:S01]  /*0b40*/  LDS R24, [R14+0x104] ;  /* 0x000104000e187984 */ /* 0x000e620000000800 */
[----:B0-----:R-:W-:-:S04]  /*0b50*/  FFMA R2, R16, R2, R23 ;  /* 0x0000000210027223 */ /* 0x001fc80000000017 */
[----:B-1----:R-:W-:Y:S02]  /*0b60*/  FFMA R23, R13, R24, R2 ;  /* 0x000000180d177223 */ /* 0x002fe40000000002 */
[----:B------:R-:W0:Y:S02]  /*0b70*/  LDS R24, [R14+0x10c] ;  /* 0x00010c000e187984 */ /* 0x000e240000000800 */
[----:B------:R-:W-:Y:S02]  /*0b80*/  FFMA R2, R10, R25, R23 ;  /* 0x000000190a027223 */ /* 0x000fe40000000017 */
[----:B------:R-:W1:Y:S02]  /*0b90*/  LDS R25, [R14+0x110] ;  /* 0x000110000e197984 */ /* 0x000e640000000800 */
[----:B0-----:R-:W-:Y:S02]  /*0ba0*/  FFMA R23, R9, R24, R2 ;  /* 0x0000001809177223 */ /* 0x001fe40000000002 */
[----:B------:R-:W0:Y:S02]  /*0bb0*/  LDS R24, [R14+0x114] ;  /* 0x000114000e187984 */ /* 0x000e240000000800 */
[----:B-1----:R-:W-:-:S02]  /*0bc0*/  FFMA R2, R8, R25, R23 ;  /* 0x0000001908027223 */ /* 0x002fc40000000017 */
[----:B------:R-:W1:Y:S02]  /*0bd0*/  LDS R25, [R14+0x118] ;  /* 0x000118000e197984 */ /* 0x000e640000000800 */
[----:B0-----:R-:W-:Y:S02]  /*0be0*/  FFMA R23, R7, R24, R2 ;  /* 0x0000001807177223 */ /* 0x001fe40000000002 */
[----:B------:R-:W0:Y:S02]  /*0bf0*/  LDS R24, [R14+0x11c] ;  /* 0x00011c000e187984 */ /* 0x000e240000000800 */
[----:B-1----:R-:W-:Y:S02]  /*0c00*/  FFMA R2, R6, R25, R23 ;  /* 0x0000001906027223 */ /* 0x002fe40000000017 */
[----:B------:R-:W1:Y:S02]  /*0c10*/  LDS R23, [R14+0x120] ;  /* 0x000120000e177984 */ /* 0x000e640000000800 */
[----:B0-----:R-:W-:-:S02]  /*0c20*/  FFMA R24, R5, R24, R2 ;  /* 0x0000001805187223 */ /* 0x001fc40000000002 */
[----:B------:R-:W0:Y:S02]  /*0c30*/  LDS R2, [R14+0x124] ;  /* 0x000124000e027984 */ /* 0x000e240000000800 */
[-C--:B-1----:R-:W-:Y:S01]  /*0c40*/  FFMA R26, R12, R23.reuse, R24 ;  /* 0x000000170c1a7223 */ /* 0x082fe20000000018 */
[----:B------:R-:W-:Y:S02]  /*0c50*/  FFMA R24, R0, R23, RZ ;  /* 0x0000001700187223 */ /* 0x000fe400000000ff */
[----:B------:R-:W1:Y:S01]  /*0c60*/  LDS R23, [R14+0x128] ;  /* 0x000128000e177984 */ /* 0x000e620000000800 */
[----:B------:R-:W-:Y:S01]  /*0c70*/  FFMA R27, R12, R27, R3 ;  /* 0x0000001b0c1b7223 */ /* 0x000fe20000000003 */
[----:B0-----:R-:W-:Y:S02]  /*0c80*/  FFMA R3, R21, R2, R24 ;  /* 0x0000000215037223 */ /* 0x001fe40000000018 */
[----:B------:R-:W0:Y:S02]  /*0c90*/  LDS R24, [R14+0x12c] ;  /* 0x00012c000e187984 */ /* 0x000e240000000800 */
[----:B-1----:R-:W-:-:S02]  /*0ca0*/  FFMA R2, R20, R23, R3 ;  /* 0x0000001714027223 */ /* 0x002fc40000000003 */
[----:B------:R-:W1:Y:S04]  /*0cb0*/  LDS R3, [R14+0x130] ;  /* 0x000130000e037984 */ /* 0x000e680000000800 */
[----:B------:R-:W2:Y:S01]  /*0cc0*/  LDS R23, [R14+0x134] ;  /* 0x000134000e177984 */ /* 0x000ea20000000800 */
[----:B0-----:R-:W-:-:S03]  /*0cd0*/  FFMA R2, R11, R24, R2 ;  /* 0x000000180b027223 */ /* 0x001fc60000000002 */
[----:B------:R-:W-:Y:S01]  /*0ce0*/  LDS R24, [R14+0x14c] ;  /* 0x00014c000e187984 */ /* 0x000fe20000000800 */
[----:B-1----:R-:W-:-:S03]  /*0cf0*/  FFMA R2, R15, R3, R2 ;  /* 0x000000030f027223 */ /* 0x002fc60000000002 */
[----:B------:R-:W0:Y:S01]  /*0d00*/  LDS R3, [R14+0x138] ;  /* 0x000138000e037984 */ /* 0x000e220000000800 */
[----:B--2---:R-:W-:-:S03]  /*0d10*/  FFMA R2, R17, R23, R2 ;  /* 0x0000001711027223 */ /* 0x004fc60000000002 */
[----:B------:R-:W1:Y:S01]  /*0d20*/  LDS R23, [R14+0x13c] ;  /* 0x00013c000e177984 */ /* 0x000e620000000800 */
[----:B0-----:R-:W-:-:S03]  /*0d30*/  FFMA R3, R19, R3, R2 ;  /* 0x0000000313037223 */ /* 0x001fc60000000002 */
[----:B------:R-:W0:Y:S01]  /*0d40*/  LDS R2, [R14+0x140] ;  /* 0x000140000e027984 */ /* 0x000e220000000800 */
[----:B-1----:R-:W-:-:S03]  /*0d50*/  FFMA R3, R18, R23, R3 ;  /* 0x0000001712037223 */ /* 0x002fc60000000003 */
[----:B------:R-:W1:Y:S01]  /*0d60*/  LDS R23, [R14+0x144] ;  /* 0x000144000e177984 */ /* 0x000e620000000800 */
[----:B0-----:R-:W-:-:S03]  /*0d70*/  FFMA R2, R16, R2, R3 ;  /* 0x0000000210027223 */ /* 0x001fc60000000003 */
[----:B------:R-:W0:Y:S01]  /*0d80*/  LDS R3, [R14+0x148] ;  /* 0x000148000e037984 */ /* 0x000e220000000800 */
[----:B-1----:R-:W-:-:S04]  /*0d90*/  FFMA R23, R13, R23, R2 ;  /* 0x000000170d177223 */ /* 0x002fc80000000002 */
[----:B0-----:R-:W-:Y:S02]  /*0da0*/  FFMA R2, R10, R3, R23 ;  /* 0x000000030a027223 */ /* 0x001fe40000000017 */
        /* <DEDUP_REMOVED lines=8> */
[----:B------:R-:W0:Y:S04]  /*0e30*/  LDS R3, [R14+0x160] ;  /* 0x000160000e037984 */ /* 0x000e280000000800 */
[----:B------:R-:W2:Y:S01]  /*0e40*/  LDS R23, [R14+0x164] ;  /* 0x000164000e177984 */ /* 0x000ea20000000800 */
[----:B-1----:R-:W-:Y:S01]  /*0e50*/  FFMA R25, R5, R24, R2 ;  /* 0x0000001805197223 */ /* 0x002fe20000000002 */
[----:B0-----:R-:W-:-:S04]  /*0e60*/  FFMA R2, R0, R3, RZ ;  /* 0x0000000300027223 */ /* 0x001fc800000000ff */
[----:B--2---:R-:W-:Y:S02]  /*0e70*/  FFMA R23, R21, R23, R2 ;  /* 0x0000001715177223 */ /* 0x004fe40000000002 */
[----:B------:R-:W0:Y:S01]  /*0e80*/  LDS R2, [R14+0x168] ;  /* 0x000168000e027984 */ /* 0x000e220000000800 */
[----:B------:R-:W-:-:S03]  /*0e90*/  FFMA R25, R12, R3, R25 ;  /* 0x000000030c197223 */ /* 0x000fc60000000019 */
[----:B------:R-:W1:Y:S01]  /*0ea0*/  LDS R3, [R14+0x16c] ;  /* 0x00016c000e037984 */ /* 0x000e620000000800 */
[----:B0-----:R-:W-:-:S03]  /*0eb0*/  FFMA R2, R20, R2, R23 ;  /* 0x0000000214027223 */ /* 0x001fc60000000017 */
[----:B------:R-:W-:Y:S01]  /*0ec0*/  LDS R23, [R14+0x1a0] ;  /* 0x0001a0000e177984 */ /* 0x000fe20000000800 */
[----:B-1----:R-:W-:-:S03]  /*0ed0*/  FFMA R2, R11, R3, R2 ;  /* 0x000000030b027223 */ /* 0x002fc60000000002 */
[----:B------:R-:W0:Y:S02]  /*0ee0*/  LDS R3, [R14+0x170] ;  /* 0x000170000e037984 */ /* 0x000e240000000800 */
[----:B0-----:R-:W-:Y:S02]  /*0ef0*/  FFMA R2, R15, R3, R2 ;  /* 0x000000030f027223 */ /* 0x001fe40000000002 */
[----:B------:R-:W0:Y:S02]  /*0f00*/  LDS R3, [R14+0x174] ;  /* 0x000174000e037984 */ /* 0x000e240000000800 */
[----:B0-----:R-:W-:Y:S02]  /*0f10*/  FFMA R2, R17, R3, R2 ;  /* 0x0000000311027223 */ /* 0x001fe40000000002 */
[----:B------:R-:W0:Y:S02]  /*0f20*/  LDS R3, [R14+0x178] ;  /* 0x000178000e037984 */ /* 0x000e240000000800 */
[----:B0-----:R-:W-:-:S02]  /*0f30*/  FFMA R3, R19, R3, R2 ;  /* 0x0000000313037223 */ /* 0x001fc40000000002 */
        /* <DEDUP_REMOVED lines=17> */
[----:B0-----:R-:W-:Y:S01]  /*1050*/  FFMA R3, R5, R3, R2 ;  /* 0x0000000305037223 */ /* 0x001fe20000000002 */
[----:B------:R-:W-:-:S04]  /*1060*/  FFMA R2, R0, R23, RZ ;  /* 0x0000001700027223 */ /* 0x000fc800000000ff */
[----:B------:R-:W-:Y:S02]  /*1070*/  FFMA R29, R21, R29, R2 ;  /* 0x0000001d151d7223 */ /* 0x000fe40000000002 */
        /* <DEDUP_REMOVED lines=28> */
[----:B------:R-:W0:Y:S01]  /*1240*/  LDS R3, [R14+0x1dc] ;  /* 0x0001dc000e037984 */ /* 0x000e220000000800 */
[----:B------:R-:W-:Y:S01]  /*1250*/  FFMA R0, R0, R29, RZ ;  /* 0x0000001d00007223 */ /* 0x000fe200000000ff */
[----:B0-----:R-:W-:-:S02]  /*1260*/  FFMA R3, R5, R3, R2 ;  /* 0x0000000305037223 */ /* 0x001fc40000000002 */
[----:B------:R-:W0:Y:S02]  /*1270*/  LDS R2, [R14+0x1e4] ;  /* 0x0001e4000e027984 */ /* 0x000e240000000800 */
[----:B------:R-:W-:Y:S02]  /*1280*/  FFMA R23, R12, R29, R3 ;  /* 0x0000001d0c177223 */ /* 0x000fe40000000003 */
[----:B------:R-:W-:Y:S01]  /*1290*/  LDS R3, [R14+0x1f0] ;  /* 0x0001f0000e037984 */ /* 0x000fe20000000800 */
[----:B0-----:R-:W-:-:S03]  /*12a0*/  FFMA R21, R21, R2, R0 ;  /* 0x0000000215157223 */ /* 0x001fc60000000000 */
[----:B------:R-:W0:Y:S04]  /*12b0*/  LDS R0, [R14+0x1e8] ;  /* 0x0001e8000e007984 */ /* 0x000e280000000800 */
[----:B------:R-:W1:Y:S01]  /*12c0*/  LDS R2, [R14+0x1ec] ;  /* 0x0001ec000e027984 */ /* 0x000e620000000800 */
[----:B0-----:R-:W-:-:S04]  /*12d0*/  FFMA R0, R20, R0, R21 ;  /* 0x0000000014007223 */ /* 0x001fc80000000015 */
[----:B-1----:R-:W-:Y:S02]  /*12e0*/  FFMA R2, R11, R2, R0 ;  /* 0x000000020b027223 */ /* 0x002fe40000000000 */
[----:B------:R-:W0:Y:S04]  /*12f0*/  LDS R11, [R14+0x1f4] ;  /* 0x0001f4000e0b7984 */ /* 0x000e280000000800 */
[----:B------:R-:W1:Y:S01]  /*1300*/  LDS R0, [R14+0x1f8] ;  /* 0x0001f8000e007984 */ /* 0x000e620000000800 */
[----:B------:R-:W-:-:S03]  /*1310*/  FFMA R2, R15, R3, R2 ;  /* 0x000000030f027223 */ /* 0x000fc60000000002 */
[----:B------:R-:W2:Y:S04]  /*1320*/  LDS R15, [R14+0x1fc] ;  /* 0x0001fc000e0f7984 */ /* 0x000ea80000000800 */
[----:B------:R-:W3:Y:S01]  /*1330*/  LDS R3, [R14+0x200] ;  /* 0x000200000e037984 */ /* 0x000ee20000000800 */
[----:B0-----:R-:W-:-:S03]  /*1340*/  FFMA R20, R17, R11, R2 ;  /* 0x0000000b11147223 */ /* 0x001fc60000000002 */
[----:B------:R-:W0:Y:S04]  /*1350*/  LDS R2, [R14+0x204] ;  /* 0x000204000e027984 */ /* 0x000e280000000800 */
[----:B------:R-:W4:Y:S01]  /*1360*/  LDS R11, [R14+0x208] ;  /* 0x000208000e0b7984 */ /* 0x000f220000000800 */
[----:B-1----:R-:W-:-:S03]  /*1370*/  FFMA R19, R19, R0, R20 ;  /* 0x0000000013137223 */ /* 0x002fc60000000014 */
[----:B------:R-:W1:Y:S01]  /*1380*/  LDS R0, [R14+0x20c] ;  /* 0x00020c000e007984 */ /* 0x000e620000000800 */
[----:B--2---:R-:W-:-:S03]  /*1390*/  FFMA R19, R18, R15, R19 ;  /* 0x0000000f12137223 */ /* 0x004fc60000000013 */
[----:B------:R-:W2:Y:S01]  /*13a0*/  LDS R15, [R14+0x210] ;  /* 0x000210000e0f7984 */ /* 0x000ea20000000800 */
[----:B---3--:R-:W-:-:S03]  /*13b0*/  FFMA R20, R16, R3, R19 ;  /* 0x0000000310147223 */ /* 0x008fc60000000013 */
[----:B------:R-:W3:Y:S04]  /*13c0*/  LDS R18, [R14+0x214] ;  /* 0x000214000e127984 */ /* 0x000ee80000000800 */
[----:B------:R-:W5:Y:S04]  /*13d0*/  LDS R19, [R14+0x218] ;  /* 0x000218000e137984 */ /* 0x000f680000000800 */
[----:B------:R-:W5:Y:S04]  /*13e0*/  LDS R16, [R14+0x21c] ;  /* 0x00021c000e107984 */ /* 0x000f680000000800 */
[----:B------:R-:W5:Y:S01]  /*13f0*/  LDS R17, [R14+0x220] ;  /* 0x000220000e117984 */ /* 0x000f620000000800 */
[----:B0-----:R-:W-:-:S02]  /*1400*/  FFMA R13, R13, R2, R20 ;  /* 0x000000020d0d7223 */ /* 0x001fc40000000014 */
[----:B------:R-:W0:Y:S02]  /*1410*/  LDC.64 R2, c[0x0][0x380] ;  /* 0x0000e000ff027b82 */ /* 0x000e240000000a00 */
[----:B----4-:R-:W-:-:S04]  /*1420*/  FFMA R10, R10, R11, R13 ;  /* 0x0000000b0a0a7223 */ /* 0x010fc8000000000d */
[----:B-1----:R-:W-:-:S04]  /*1430*/  FFMA R9, R9, R0, R10 ;  /* 0x0000000009097223 */ /* 0x002fc8000000000a */
[----:B--2---:R-:W-:-:S04]  /*1440*/  FFMA R8, R8, R15, R9 ;  /* 0x0000000f08087223 */ /* 0x004fc80000000009 */
[----:B---3--:R-:W-:-:S04]  /*1450*/  FFMA R7, R7, R18, R8 ;  /* 0x0000001207077223 */ /* 0x008fc80000000008 */
[----:B-----5:R-:W-:-:S04]  /*1460*/  FFMA R6, R6, R19, R7 ;  /* 0x0000001306067223 */ /* 0x020fc80000000007 */
[----:B------:R-:W-:Y:S01]  /*1470*/  FFMA R5, R5, R16, R6 ;  /* 0x0000001005057223 */ /* 0x000fe20000000006 */
[----:B0-----:R-:W-:-:S04]  /*1480*/  IMAD.WIDE R2, R4, 0x4, R2 ;  /* 0x0000000404027825 */ /* 0x001fc800078e0202 */
[----:B------:R-:W-:Y:S01]  /*1490*/  FFMA R5, R12, R17, R5 ;  /* 0x000000110c057223 */ /* 0x000fe20000000005 */
[----:B------:R-:W-:Y:S04]  /*14a0*/  STG.E desc[UR4][R2.64+0x40], R22 ;  /* 0x0000401602007986 */ /* 0x000fe8000c101904 */
[----:B------:R-:W-:Y:S04]  /*14b0*/  STG.E desc[UR4][R2.64+0x80], R28 ;  /* 0x0000801c02007986 */ /* 0x000fe8000c101904 */
[----:B------:R-:W-:Y:S04]  /*14c0*/  STG.E desc[UR4][R2.64+0xc0], R27 ;  /* 0x0000c01b02007986 */ /* 0x000fe8000c101904 */
[----:B------:R-:W-:Y:S04]  /*14d0*/  STG.E desc[UR4][R2.64+0x100], R26 ;  /* 0x0001001a02007986 */ /* 0x000fe8000c101904 */
[----:B------:R-:W-:Y:S04]  /*14e0*/  STG.E desc[UR4][R2.64+0x140], R25 ;  /* 0x0001401902007986 */ /* 0x000fe8000c101904 */
[----:B------:R-:W-:Y:S04]  /*14f0*/  STG.E desc[UR4][R2.64+0x180], R24 ;  /* 0x0001801802007986 */ /* 0x000fe8000c101904 */
[----:B------:R-:W-:Y:S04]  /*1500*/  STG.E desc[UR4][R2.64+0x1c0], R23 ;  /* 0x0001c01702007986 */ /* 0x000fe8000c101904 */
[----:B------:R-:W-:Y:S01]  /*1510*/  STG.E desc[UR4][R2.64+0x200], R5 ;  /* 0x0002000502007986 */ /* 0x000fe2000c101904 */
[----:B------:R-:W-:Y:S05]  /*1520*/  EXIT ;  /* 0x000000000000794d */ /* 0x000fea0003800000 */
.L_x_1:
        /* <DEDUP_REMOVED lines=13> */
.L_x_3:


//--------------------- .nv.shared._Z9conv_colsPfPKfS1_iii --------------------------
	.section	.nv.shared._Z9conv_colsPfPKfS1_iii,"aw",@nobits
	.sectionflags	@""
	.align	4
.nv.shared._Z9conv_colsPfPKfS1_iii:
	.zero		6208


//--------------------- .nv.shared.reserved.0     --------------------------
	.section	.nv.shared.reserved.0,"aw",@nobits
	.weak		__nv_reservedSMEM_offset_0_alias
	.size		__nv_reservedSMEM_offset_0_alias, 0, 64
	.other		__nv_reservedSMEM_offset_0_alias,@"STO_CUDA_RESERVED_SHARED STV_DEFAULT"
__nv_reservedSMEM_offset_0_alias:
	.zero		0
	.zero		64


//--------------------- .nv.shared._Z9conv_rowsPfPKfS1_iii --------------------------
	.section	.nv.shared._Z9conv_rowsPfPKfS1_iii,"aw",@nobits
	.sectionflags	@""
	.align	4
.nv.shared._Z9conv_rowsPfPKfS1_iii:
	.zero		3584


//--------------------- .nv.constant0._Z9conv_colsPfPKfS1_iii --------------------------
	.section	.nv.constant0._Z9conv_colsPfPKfS1_iii,"a",@progbits
	.sectionflags	@""
	.align	4
.nv.constant0._Z9conv_colsPfPKfS1_iii:
	.zero		932


//--------------------- .nv.constant0._Z9conv_rowsPfPKfS1_iii --------------------------
	.section	.nv.constant0._Z9conv_rowsPfPKfS1_iii,"a",@progbits
	.sectionflags	@""
	.align	4
.nv.constant0._Z9conv_rowsPfPKfS1_iii:
	.zero		932


//--------------------- SYMBOLS --------------------------

	.type		.nv.reservedSmem.offset0,@object
	.size		.nv.reservedSmem.offset0,0x4
	.type		.nv.reservedSmem.cap,@object
	.size		.nv.reservedSmem.cap,0x4
